// auto-generated by cutlass_sweep.gemm — config: {"arch": "sm_90", "cluster_m": 1, "cluster_n": 8, "dtype": "int8", "dtype_b": "int8", "layout": "nt", "stages": 0, "tile_k": 64, "tile_m": 256, "tile_n": 256}
#include "cutlass/cutlass.h"
#include "cutlass/gemm/collective/collective_builder.hpp"
#include "cutlass/gemm/device/gemm_universal_adapter.h"
#include "cutlass/gemm/kernel/gemm_universal.hpp"
#include "cutlass/epilogue/collective/collective_builder.hpp"

using ElemA = int8_t;
using ElemB = int8_t;
using ElemCD = int8_t;
using Acc  = int32_t;
using TileShape    = cute::Shape<cute::_256, cute::_256, cute::_64>;
using ClusterShape = cute::Shape<cute::_1, cute::_8, cute::_1>;

using CollectiveEpilogue = typename cutlass::epilogue::collective::CollectiveBuilder<
    cutlass::arch::Sm90, cutlass::arch::OpClassTensorOp,
    TileShape, ClusterShape,
    cutlass::epilogue::collective::EpilogueTileAuto,
    Acc, Acc,
    ElemCD, cutlass::layout::RowMajor, 128 / cutlass::sizeof_bits<ElemCD>::value,
    ElemCD, cutlass::layout::RowMajor, 128 / cutlass::sizeof_bits<ElemCD>::value,
    cutlass::epilogue::collective::EpilogueScheduleAuto
  >::CollectiveOp;

using CollectiveMainloop = typename cutlass::gemm::collective::CollectiveBuilder<
    cutlass::arch::Sm90, cutlass::arch::OpClassTensorOp,
    ElemA, cutlass::layout::RowMajor, 128 / cutlass::sizeof_bits<ElemA>::value,
    ElemB, cutlass::layout::ColumnMajor, 128 / cutlass::sizeof_bits<ElemB>::value,
    Acc,
    TileShape, ClusterShape,
    cutlass::gemm::collective::StageCountAutoCarveout<static_cast<int>(sizeof(typename CollectiveEpilogue::SharedStorage))>,
    cutlass::gemm::collective::KernelScheduleAuto
  >::CollectiveOp;

using GemmKernel = cutlass::gemm::kernel::GemmUniversal<
    cute::Shape<int,int,int,int>,
    CollectiveMainloop,
    CollectiveEpilogue
>;
using Gemm = cutlass::gemm::device::GemmUniversalAdapter<GemmKernel>;

// Force the device kernel symbol into the cubin without needing a host main.
auto* _anchor = &cutlass::device_kernel<GemmKernel>;


// ===== COMPILED SASS (sm_90a) =====

	.target	sm_90a

	.elftype	@"ET_EXEC"


//--------------------- .note.nv.tkinfo           --------------------------
	.section	.note.nv.tkinfo,"",@"SHT_NOTE"
	.sectionflags	@"SHF_NOTE_NV_TKINFO"
	.tkinfo
        /*0018*/ 	.word	0x00000002
        /*0030*/ 	.string	""
        /*0030*/ 	.string	"ptxas"
        /*0030*/ 	.string	"Cuda compilation tools, release 13.0, V13.0.88"
        /*0030*/ 	.string	"Build cuda_13.0.r13.0/compiler.36424714_0"
        /*0030*/ 	.string	"-arch sm_90a -m 64 "



//--------------------- .note.nv.cuinfo           --------------------------
	.section	.note.nv.cuinfo,"",@"SHT_NOTE"
	.sectionflags	@"SHF_NOTE_NV_CUINFO"
        /*0018*/ 	.short	0x0002
        /*001a*/ 	.short	0x005a
        /*001c*/ 	.short	0x0082
	.zero		2


//--------------------- .nv.info                  --------------------------
	.section	.nv.info,"",@"SHT_CUDA_INFO"
	.align	4


	//----- nvinfo : EIATTR_REGCOUNT
	.align		4
        /*0000*/ 	.byte	0x04, 0x2f
        /*0002*/ 	.short	(.L_15 - .L_14)
	.align		4
.L_14:
        /*0004*/ 	.word	index@(_ZN7cutlass13device_kernelINS_4gemm6kernel13GemmUniversalIN4cute5tupleIJiiiiEEENS1_10collective13CollectiveMmaINS1_34MainloopSm90TmaGmmaWarpSpecializedILi7ENS5_IJNS4_1CILi1EEENSA_ILi8EEESB_EEENS1_35KernelTmaWarpSpecializedCooperativeEEENS5_IJNSA_ILi256EEESG_NSA_ILi64EEEEEEaNS5_IJlSB_lEEEaSJ_NS4_8TiledMMAINS4_8MMA_AtomIJNS4_4SM904GMMA27MMA_64x256x32_S32S8S8_SS_TNEEEENS4_6LayoutINS5_IJNSA_ILi2EEESB_SB_EEENS5_IJSB_NSA_ILi0EEEST_EEEEENS5_IJNS4_10UnderscoreESW_SW_EEEEENS4_23SM90_TMA_LOAD_MULTICASTENS4_14ComposedLayoutINS4_7SwizzleILi2ELi4ELi3EEENS4_18smem_ptr_flag_bitsILi8EEENSQ_INS5_IJSC_SH_EEENS5_IJSH_SB_EEEEEEEvNS4_8identityENS4_13SM90_TMA_LOADES18_vS19_EENS_8epilogue10collective6detail29Sm90TmaWarpSpecializedAdapterINS1D_15DefaultEpilogueIaSJ_SJ_NS1C_6thread17LinearCombinationIaLi1EiiLNS1H_9ScaleType4KindE0ELNS_15FloatRoundStyleE2EaEENS1_15EpilogueDefaultEEEEEvvEEEEvNT_6ParamsE)
        /*0008*/ 	.word	0x000000a8


	//----- nvinfo : EIATTR_FRAME_SIZE
	.align		4
.L_15:
        /*000c*/ 	.byte	0x04, 0x11
        /*000e*/ 	.short	(.L_17 - .L_16)
	.align		4
.L_16:
        /*0010*/ 	.word	index@(_ZN7cutlass13device_kernelINS_4gemm6kernel13GemmUniversalIN4cute5tupleIJiiiiEEENS1_10collective13CollectiveMmaINS1_34MainloopSm90TmaGmmaWarpSpecializedILi7ENS5_IJNS4_1CILi1EEENSA_ILi8EEESB_EEENS1_35KernelTmaWarpSpecializedCooperativeEEENS5_IJNSA_ILi256EEESG_NSA_ILi64EEEEEEaNS5_IJlSB_lEEEaSJ_NS4_8TiledMMAINS4_8MMA_AtomIJNS4_4SM904GMMA27MMA_64x256x32_S32S8S8_SS_TNEEEENS4_6LayoutINS5_IJNSA_ILi2EEESB_SB_EEENS5_IJSB_NSA_ILi0EEEST_EEEEENS5_IJNS4_10UnderscoreESW_SW_EEEEENS4_23SM90_TMA_LOAD_MULTICASTENS4_14ComposedLayoutINS4_7SwizzleILi2ELi4ELi3EEENS4_18smem_ptr_flag_bitsILi8EEENSQ_INS5_IJSC_SH_EEENS5_IJSH_SB_EEEEEEEvNS4_8identityENS4_13SM90_TMA_LOADES18_vS19_EENS_8epilogue10collective6detail29Sm90TmaWarpSpecializedAdapterINS1D_15DefaultEpilogueIaSJ_SJ_NS1C_6thread17LinearCombinationIaLi1EiiLNS1H_9ScaleType4KindE0ELNS_15FloatRoundStyleE2EaEENS1_15EpilogueDefaultEEEEEvvEEEEvNT_6ParamsE)
        /*0014*/ 	.word	0x000004c0


	//----- nvinfo : EIATTR_MIN_STACK_SIZE
	.align		4
.L_17:
        /*0018*/ 	.byte	0x04, 0x12
        /*001a*/ 	.short	(.L_19 - .L_18)
	.align		4
.L_18:
        /*001c*/ 	.word	index@(_ZN7cutlass13device_kernelINS_4gemm6kernel13GemmUniversalIN4cute5tupleIJiiiiEEENS1_10collective13CollectiveMmaINS1_34MainloopSm90TmaGmmaWarpSpecializedILi7ENS5_IJNS4_1CILi1EEENSA_ILi8EEESB_EEENS1_35KernelTmaWarpSpecializedCooperativeEEENS5_IJNSA_ILi256EEESG_NSA_ILi64EEEEEEaNS5_IJlSB_lEEEaSJ_NS4_8TiledMMAINS4_8MMA_AtomIJNS4_4SM904GMMA27MMA_64x256x32_S32S8S8_SS_TNEEEENS4_6LayoutINS5_IJNSA_ILi2EEESB_SB_EEENS5_IJSB_NSA_ILi0EEEST_EEEEENS5_IJNS4_10UnderscoreESW_SW_EEEEENS4_23SM90_TMA_LOAD_MULTICASTENS4_14ComposedLayoutINS4_7SwizzleILi2ELi4ELi3EEENS4_18smem_ptr_flag_bitsILi8EEENSQ_INS5_IJSC_SH_EEENS5_IJSH_SB_EEEEEEEvNS4_8identityENS4_13SM90_TMA_LOADES18_vS19_EENS_8epilogue10collective6detail29Sm90TmaWarpSpecializedAdapterINS1D_15DefaultEpilogueIaSJ_SJ_NS1C_6thread17LinearCombinationIaLi1EiiLNS1H_9ScaleType4KindE0ELNS_15FloatRoundStyleE2EaEENS1_15EpilogueDefaultEEEEEvvEEEEvNT_6ParamsE)
        /*0020*/ 	.word	0x000004c0
.L_19:


//--------------------- .nv.compat                --------------------------
	.section	.nv.compat,"",@"SHT_CUDA_COMPAT_INFO"
	.align	4
        /*0000*/ 	.byte	0x02, 0x09, 0x01, 0x00, 0x02, 0x02, 0x04, 0x00, 0x02, 0x05, 0x05, 0x00, 0x03, 0x07, 0x01, 0x01
        /*0010*/ 	.byte	0x02, 0x03, 0x01, 0x00, 0x02, 0x06, 0x01, 0x00, 0x04, 0x0b, 0x08, 0x00, 0x00, 0x00, 0x00, 0x00
        /*0020*/ 	.byte	0x00, 0x00, 0x00, 0x00


//--------------------- .nv.info._ZN7cutlass13device_kernelINS_4gemm6kernel13GemmUniversalIN4cute5tupleIJiiiiEEENS1_10collective13CollectiveMmaINS1_34MainloopSm90TmaGmmaWarpSpecializedILi7ENS5_IJNS4_1CILi1EEENSA_ILi8EEESB_EEENS1_35KernelTmaWarpSpecializedCooperativeEEENS5_IJNSA_ILi256EEESG_NSA_ILi64EEEEEEaNS5_IJlSB_lEEEaSJ_NS4_8TiledMMAINS4_8MMA_AtomIJNS4_4SM904GMMA27MMA_64x256x32_S32S8S8_SS_TNEEEENS4_6LayoutINS5_IJNSA_ILi2EEESB_SB_EEENS5_IJSB_NSA_ILi0EEEST_EEEEENS5_IJNS4_10UnderscoreESW_SW_EEEEENS4_23SM90_TMA_LOAD_MULTICASTENS4_14ComposedLayoutINS4_7SwizzleILi2ELi4ELi3EEENS4_18smem_ptr_flag_bitsILi8EEENSQ_INS5_IJSC_SH_EEENS5_IJSH_SB_EEEEEEEvNS4_8identityENS4_13SM90_TMA_LOADES18_vS19_EENS_8epilogue10collective6detail29Sm90TmaWarpSpecializedAdapterINS1D_15DefaultEpilogueIaSJ_SJ_NS1C_6thread17LinearCombinationIaLi1EiiLNS1H_9ScaleType4KindE0ELNS_15FloatRoundStyleE2EaEENS1_15EpilogueDefaultEEEEEvvEEEEvNT_6ParamsE --------------------------
	.section	.nv.info._ZN7cutlass13device_kernelINS_4gemm6kernel13GemmUniversalIN4cute5tupleIJiiiiEEENS1_10collective13CollectiveMmaINS1_34MainloopSm90TmaGmmaWarpSpecializedILi7ENS5_IJNS4_1CILi1EEENSA_ILi8EEESB_EEENS1_35KernelTmaWarpSpecializedCooperativeEEENS5_IJNSA_ILi256EEESG_NSA_ILi64EEEEEEaNS5_IJlSB_lEEEaSJ_NS4_8TiledMMAINS4_8MMA_AtomIJNS4_4SM904GMMA27MMA_64x256x32_S32S8S8_SS_TNEEEENS4_6LayoutINS5_IJNSA_ILi2EEESB_SB_EEENS5_IJSB_NSA_ILi0EEEST_EEEEENS5_IJNS4_10UnderscoreESW_SW_EEEEENS4_23SM90_TMA_LOAD_MULTICASTENS4_14ComposedLayoutINS4_7SwizzleILi2ELi4ELi3EEENS4_18smem_ptr_flag_bitsILi8EEENSQ_INS5_IJSC_SH_EEENS5_IJSH_SB_EEEEEEEvNS4_8identityENS4_13SM90_TMA_LOADES18_vS19_EENS_8epilogue10collective6detail29Sm90TmaWarpSpecializedAdapterINS1D_15DefaultEpilogueIaSJ_SJ_NS1C_6thread17LinearCombinationIaLi1EiiLNS1H_9ScaleType4KindE0ELNS_15FloatRoundStyleE2EaEENS1_15EpilogueDefaultEEEEEvvEEEEvNT_6ParamsE,"",@"SHT_CUDA_INFO"
	.sectionflags	@""
	.align	4


	//----- nvinfo : EIATTR_CUDA_API_VERSION
	.align		4
        /*0000*/ 	.byte	0x04, 0x37
        /*0002*/ 	.short	(.L_21 - .L_20)
.L_20:
        /*0004*/ 	.word	0x00000082


	//----- nvinfo : EIATTR_KPARAM_INFO
	.align		4
.L_21:
        /*0008*/ 	.byte	0x04, 0x17
        /*000a*/ 	.short	(.L_23 - .L_22)
.L_22:
        /*000c*/ 	.word	0x00000000
        /*0010*/ 	.short	0x0000
        /*0012*/ 	.short	0x0070
        /*0014*/ 	.byte	0x00, 0xf0, 0x01, 0x10


	//----- nvinfo : EIATTR_SPARSE_MMA_MASK
	.align		4
.L_23:
        /*0018*/ 	.byte	0x03, 0x50
        /*001a*/ 	.short	0x0000


	//----- nvinfo : EIATTR_MAXREG_COUNT
	.align		4
        /*001c*/ 	.byte	0x03, 0x1b
        /*001e*/ 	.short	0x00a8


	//----- nvinfo : EIATTR_NUM_BARRIERS
	.align		4
        /*0020*/ 	.byte	0x02, 0x4c
        /*0022*/ 	.byte	0x01
	.zero		1


	//----- nvinfo : EIATTR_EXTERNS
	.align		4
        /*0024*/ 	.byte	0x04, 0x0f
        /*0026*/ 	.short	(.L_25 - .L_24)


	//   ....[0]....
	.align		4
.L_24:
        /*0028*/ 	.word	index@(__assertfail)


	//----- nvinfo : EIATTR_ANNOTATIONS
	.align		4
.L_25:
        /*002c*/ 	.byte	0x04, 0x55
        /*002e*/ 	.short	(.L_27 - .L_26)


	//   ....[0]....
.L_26:
        /*0030*/ 	.word	0x00000001
        /*0034*/ 	.byte	0xf0, 0x09, 0x00, 0x00, 0x01, 0x00, 0x00, 0x00, 0x00, 0x0a, 0x00, 0x00, 0x01, 0x00, 0x00, 0x00
        /* <DEDUP_REMOVED lines=381> */
        /*1814*/ 	.byte	0xf0, 0x3b, 0x01, 0x00, 0x01, 0x00, 0x00, 0x00, 0x10, 0x3c, 0x01, 0x00


	//----- nvinfo : EIATTR_MERCURY_ISA_VERSION
	.align		4
.L_27:
        /*1820*/ 	.byte	0x03, 0x5f
        /*1822*/ 	.short	0x0101


	//----- nvinfo : EIATTR_INT_WARP_WIDE_INSTR_OFFSETS
	.align		4
        /*1824*/ 	.byte	0x04, 0x31
        /*1826*/ 	.short	(.L_29 - .L_28)


	//   ....[0]....
.L_28:
        /*1828*/ 	.word	0x000005b0


	//   ....[1]....
        /*182c*/ 	.word	0x00000660


	//   ....[2]....
        /*1830*/ 	.word	0x00000740


	//----- nvinfo : EIATTR_COOP_GROUP_MASK_REGIDS
	.align		4
.L_29:
        /*1834*/ 	.byte	0x04, 0x29
        /*1836*/ 	.short	(.L_31 - .L_30)


	//   ....[0]....
.L_30:
        /*1838*/ 	.word	0xffffffff


	//   ....[1]....
        /*183c*/ 	.word	0xffffffff


	//   ....[2]....
        /*1840*/ 	.word	0xffffffff


	//   ....[3]....
        /*1844*/ 	.word	0xffffffff


	//   ....[4]....
        /*1848*/ 	.word	0xffffffff


	//   ....[5]....
        /*184c*/ 	.word	0xffffffff


	//----- nvinfo : EIATTR_COOP_GROUP_INSTR_OFFSETS
	.align		4
.L_31:
        /*1850*/ 	.byte	0x04, 0x28
        /*1852*/ 	.short	(.L_33 - .L_32)


	//   ....[0]....
.L_32:
        /*1854*/ 	.word	0x00000070


	//   ....[1]....
        /*1858*/ 	.word	0x00000080


	//   ....[2]....
        /*185c*/ 	.word	0x000001a0


	//   ....[3]....
        /*1860*/ 	.word	0x00000420


	//   ....[4]....
        /*1864*/ 	.word	0x00000830


	//   ....[5]....
        /*1868*/ 	.word	0x00001400


	//----- nvinfo : EIATTR_REG_RECONFIG
	.align		4
.L_33:
        /*186c*/ 	.byte	0x01, 0x54
	.zero		2


	//----- nvinfo : EIATTR_SYSCALL_OFFSETS
	.align		4
        /*1870*/ 	.byte	0x04, 0x46
        /*1872*/ 	.short	(.L_35 - .L_34)


	//   ....[0]....
.L_34:
        /*1874*/ 	.word	0x000015c0


	//----- nvinfo : EIATTR_MBARRIER_INSTR_OFFSETS
	.align		4
.L_35:
        /*1878*/ 	.byte	0x04, 0x39
        /*187a*/ 	.short	(.L_37 - .L_36)


	//   ....[0]....
.L_36:
        /*187c*/ 	.word	0x00000320
        /*1880*/ 	.word	0x000000ff
        /*1884*/ 	.word	0x00000000
        /*1888*/ 	.short	0x0100
        /*188a*/ 	.byte	0x08
	.zero		1


	//   ....[1]....
        /*188c*/ 	.word	0x00000330
        /*1890*/ 	.word	0x000000ff
        /*1894*/ 	.word	0x00000038
        /*1898*/ 	.short	0x0100
        /*189a*/ 	.byte	0x08
	.zero		1


	//   ....[2]....
        /*189c*/ 	.word	0x00000340
        /*18a0*/ 	.word	0x000000ff
        /*18a4*/ 	.word	0x00000008
        /*18a8*/ 	.short	0x0100
        /*18aa*/ 	.byte	0x08
	.zero		1


	//   ....[3]....
        /*18ac*/ 	.word	0x00000350
        /*18b0*/ 	.word	0x000000ff
        /*18b4*/ 	.word	0x00000040
        /*18b8*/ 	.short	0x0100
        /*18ba*/ 	.byte	0x08
	.zero		1


	//   ....[4]....
        /*18bc*/ 	.word	0x00000360
        /*18c0*/ 	.word	0x000000ff
        /*18c4*/ 	.word	0x00000010
        /*18c8*/ 	.short	0x0100
        /*18ca*/ 	.byte	0x08
	.zero		1


	//   ....[5]....
        /*18cc*/ 	.word	0x00000370
        /*18d0*/ 	.word	0x000000ff
        /*18d4*/ 	.word	0x00000048
        /*18d8*/ 	.short	0x0100
        /*18da*/ 	.byte	0x08
	.zero		1


	//   ....[6]....
        /*18dc*/ 	.word	0x00000380
        /*18e0*/ 	.word	0x000000ff
        /*18e4*/ 	.word	0x00000018
        /*18e8*/ 	.short	0x0100
        /*18ea*/ 	.byte	0x08
	.zero		1


	//   ....[7]....
        /*18ec*/ 	.word	0x00000390
        /*18f0*/ 	.word	0x000000ff
        /*18f4*/ 	.word	0x00000050
        /*18f8*/ 	.short	0x0100
        /*18fa*/ 	.byte	0x08
	.zero		1


	//   ....[8]....
        /*18fc*/ 	.word	0x000003a0
        /*1900*/ 	.word	0x000000ff
        /*1904*/ 	.word	0x00000020
        /*1908*/ 	.short	0x0100
        /*190a*/ 	.byte	0x08
	.zero		1


	//   ....[9]....
        /*190c*/ 	.word	0x000003b0
        /*1910*/ 	.word	0x000000ff
        /*1914*/ 	.word	0x00000058
        /*1918*/ 	.short	0x0100
        /*191a*/ 	.byte	0x08
	.zero		1


	//   ....[10]....
        /*191c*/ 	.word	0x000003c0
        /*1920*/ 	.word	0x000000ff
        /*1924*/ 	.word	0x00000028
        /*1928*/ 	.short	0x0100
        /*192a*/ 	.byte	0x08
	.zero		1


	//   ....[11]....
        /*192c*/ 	.word	0x000003d0
        /*1930*/ 	.word	0x000000ff
        /*1934*/ 	.word	0x00000060
        /*1938*/ 	.short	0x0100
        /*193a*/ 	.byte	0x08
	.zero		1


	//   ....[12]....
        /*193c*/ 	.word	0x000003e0
        /*1940*/ 	.word	0x000000ff
        /*1944*/ 	.word	0x00000030
        /*1948*/ 	.short	0x0100
        /*194a*/ 	.byte	0x08
	.zero		1


	//   ....[13]....
        /*194c*/ 	.word	0x000003f0
        /*1950*/ 	.word	0x000000ff
        /*1954*/ 	.word	0x00000068
        /*1958*/ 	.short	0x0100
        /*195a*/ 	.byte	0x08
	.zero		1


	//   ....[14]....
        /*195c*/ 	.word	0x000007b0
        /*1960*/ 	.word	0x000000ff
        /*1964*/ 	.word	0x00000080
        /*1968*/ 	.short	0x0100
        /*196a*/ 	.byte	0x07
	.zero		1


	//   ....[15]....
        /*196c*/ 	.word	0x000007e0
        /*1970*/ 	.word	0x000000ff
        /*1974*/ 	.word	0x00000088
        /*1978*/ 	.short	0x0100
        /*197a*/ 	.byte	0x07
	.zero		1


	//   ....[16]....
        /*197c*/ 	.word	0x000016a0
        /*1980*/ 	.word	0x00000003
        /*1984*/ 	.word	0x00000000
        /*1988*/ 	.short	0x010a
        /*198a*/ 	.byte	0x3f
	.zero		1


	//   ....[17]....
        /*198c*/ 	.word	0x000016e0
        /*1990*/ 	.word	0x00000003
        /*1994*/ 	.word	0x00000000
        /*1998*/ 	.short	0x010a
        /*199a*/ 	.byte	0x3f
	.zero		1


	//   ....[18]....
        /*199c*/ 	.word	0x00002c40
        /*19a0*/ 	.word	0x00000004
        /*19a4*/ 	.word	0x00000000
        /*19a8*/ 	.short	0x010a
        /*19aa*/ 	.byte	0x3f
	.zero		1


	//   ....[19]....
        /*19ac*/ 	.word	0x00002c80
        /*19b0*/ 	.word	0x00000004
        /*19b4*/ 	.word	0x00000000
        /*19b8*/ 	.short	0x010a
        /*19ba*/ 	.byte	0x3f
	.zero		1


	//   ....[20]....
        /*19bc*/ 	.word	0x00004c90
        /*19c0*/ 	.word	0x00000004
        /*19c4*/ 	.word	0x00000000
        /*19c8*/ 	.short	0x0101
        /*19ca*/ 	.byte	0x3f
	.zero		1


	//   ....[21]....
        /*19cc*/ 	.word	0x00004ec0
        /*19d0*/ 	.word	0x00000000
        /*19d4*/ 	.word	0x00000000
        /*19d8*/ 	.short	0x0101
        /*19da*/ 	.byte	0x3f
	.zero		1


	//   ....[22]....
        /*19dc*/ 	.word	0x00013760
        /*19e0*/ 	.word	0x0000000c
        /*19e4*/ 	.word	0x00000038
        /*19e8*/ 	.short	0x010a
        /*19ea*/ 	.byte	0x3f
	.zero		1


	//   ....[23]....
        /*19ec*/ 	.word	0x00013b80
        /*19f0*/ 	.word	0x00000004
        /*19f4*/ 	.word	0x00000088
        /*19f8*/ 	.short	0x0101
        /*19fa*/ 	.byte	0x3f
	.zero		1


	//   ....[24]....
        /*19fc*/ 	.word	0x00014310
        /*1a00*/ 	.word	0x00000005
        /*1a04*/ 	.word	0x00000000
        /*1a08*/ 	.short	0x010a
        /*1a0a*/ 	.byte	0x3f
	.zero		1


	//   ....[25]....
        /*1a0c*/ 	.word	0x000143a0
        /*1a10*/ 	.word	0x00000007
        /*1a14*/ 	.word	0x00000000
        /*1a18*/ 	.short	0x010a
        /*1a1a*/ 	.byte	0x3f
	.zero		1


	//   ....[26]....
        /*1a1c*/ 	.word	0x00014430
        /*1a20*/ 	.word	0x00000007
        /*1a24*/ 	.word	0x00000000
        /*1a28*/ 	.short	0x010a
        /*1a2a*/ 	.byte	0x3f
	.zero		1


	//   ....[27]....
        /*1a2c*/ 	.word	0x000144c0
        /*1a30*/ 	.word	0x00000007
        /*1a34*/ 	.word	0x00000000
        /*1a38*/ 	.short	0x010a
        /*1a3a*/ 	.byte	0x3f
	.zero		1


	//   ....[28]....
        /*1a3c*/ 	.word	0x00014550
        /*1a40*/ 	.word	0x00000007
        /*1a44*/ 	.word	0x00000000
        /*1a48*/ 	.short	0x010a
        /*1a4a*/ 	.byte	0x3f
	.zero		1


	//   ....[29]....
        /*1a4c*/ 	.word	0x000145e0
        /*1a50*/ 	.word	0x00000007
        /*1a54*/ 	.word	0x00000000
        /*1a58*/ 	.short	0x010a
        /*1a5a*/ 	.byte	0x3f
	.zero		1


	//   ....[30]....
        /*1a5c*/ 	.word	0x00014670
        /*1a60*/ 	.word	0x00000003
        /*1a64*/ 	.word	0x00000000
        /*1a68*/ 	.short	0x010a
        /*1a6a*/ 	.byte	0x3f
	.zero		1


	//   ....[31]....
        /*1a6c*/ 	.word	0x000146d0
        /*1a70*/ 	.word	0x00000003
        /*1a74*/ 	.word	0x00000000
        /*1a78*/ 	.short	0x010a
        /*1a7a*/ 	.byte	0x3f
	.zero		1


	//   ....[32]....
        /*1a7c*/ 	.word	0x00014720
        /*1a80*/ 	.word	0x00000004
        /*1a84*/ 	.word	0x00000000
        /*1a88*/ 	.short	0x010a
        /*1a8a*/ 	.byte	0x3f
	.zero		1


	//   ....[33]....
        /*1a8c*/ 	.word	0x000147f0
        /*1a90*/ 	.word	0x0000000c
        /*1a94*/ 	.word	0x00000038
        /*1a98*/ 	.short	0x010a
        /*1a9a*/ 	.byte	0x3f
	.zero		1


	//   ....[34]....
        /*1a9c*/ 	.word	0x000148c0
        /*1aa0*/ 	.word	0x00000005
        /*1aa4*/ 	.word	0x00000000
        /*1aa8*/ 	.short	0x010a
        /*1aaa*/ 	.byte	0x3f
	.zero		1


	//   ....[35]....
        /*1aac*/ 	.word	0x00014910
        /*1ab0*/ 	.word	0x00000007
        /*1ab4*/ 	.word	0x00000000
        /*1ab8*/ 	.short	0x010a
        /*1aba*/ 	.byte	0x3f
	.zero		1


	//   ....[36]....
        /*1abc*/ 	.word	0x00014960
        /*1ac0*/ 	.word	0x00000007
        /*1ac4*/ 	.word	0x00000000
        /*1ac8*/ 	.short	0x010a
        /*1aca*/ 	.byte	0x3f
	.zero		1


	//   ....[37]....
        /*1acc*/ 	.word	0x000149b0
        /*1ad0*/ 	.word	0x00000007
        /*1ad4*/ 	.word	0x00000000
        /*1ad8*/ 	.short	0x010a
        /*1ada*/ 	.byte	0x3f
	.zero		1


	//   ....[38]....
        /*1adc*/ 	.word	0x00014a00
        /*1ae0*/ 	.word	0x00000007
        /*1ae4*/ 	.word	0x00000000
        /*1ae8*/ 	.short	0x010a
        /*1aea*/ 	.byte	0x3f
	.zero		1


	//   ....[39]....
        /*1aec*/ 	.word	0x00014a50
        /*1af0*/ 	.word	0x00000007
        /*1af4*/ 	.word	0x00000000
        /*1af8*/ 	.short	0x010a
        /*1afa*/ 	.byte	0x3f
	.zero		1


	//----- nvinfo : EIATTR_NUM_MBARRIERS
	.align		4
.L_37:
        /*1afc*/ 	.byte	0x03, 0x38
        /*1afe*/ 	.short	0x0010


	//----- nvinfo : EIATTR_EXIT_INSTR_OFFSETS
	.align		4
        /*1b00*/ 	.byte	0x04, 0x1c
        /*1b02*/ 	.short	(.L_39 - .L_38)


	//   ....[0]....
.L_38:
        /*1b04*/ 	.word	0x00000a90


	//   ....[1]....
        /*1b08*/ 	.word	0x00001320


	//   ....[2]....
        /*1b0c*/ 	.word	0x00012db0


	//   ....[3]....
        /*1b10*/ 	.word	0x000133d0


	//   ....[4]....
        /*1b14*/ 	.word	0x000146c0


	//----- nvinfo : EIATTR_MAX_THREADS
	.align		4
.L_39:
        /*1b18*/ 	.byte	0x04, 0x05
        /*1b1a*/ 	.short	(.L_41 - .L_40)
.L_40:
        /*1b1c*/ 	.word	0x00000180
        /*1b20*/ 	.word	0x00000001
        /*1b24*/ 	.word	0x00000001


	//----- nvinfo : EIATTR_CRS_STACK_SIZE
	.align		4
.L_41:
        /*1b28*/ 	.byte	0x04, 0x1e
        /*1b2a*/ 	.short	(.L_43 - .L_42)
.L_42:
        /*1b2c*/ 	.word	0x00000000


	//----- nvinfo : EIATTR_CBANK_PARAM_SIZE
	.align		4
.L_43:
        /*1b30*/ 	.byte	0x03, 0x19
        /*1b32*/ 	.short	0x0470


	//----- nvinfo : EIATTR_PARAM_CBANK
	.align		4
        /*1b34*/ 	.byte	0x04, 0x0a
        /*1b36*/ 	.short	(.L_45 - .L_44)
	.align		4
.L_44:
        /*1b38*/ 	.word	index@(.nv.constant0._ZN7cutlass13device_kernelINS_4gemm6kernel13GemmUniversalIN4cute5tupleIJiiiiEEENS1_10collective13CollectiveMmaINS1_34MainloopSm90TmaGmmaWarpSpecializedILi7ENS5_IJNS4_1CILi1EEENSA_ILi8EEESB_EEENS1_35KernelTmaWarpSpecializedCooperativeEEENS5_IJNSA_ILi256EEESG_NSA_ILi64EEEEEEaNS5_IJlSB_lEEEaSJ_NS4_8TiledMMAINS4_8MMA_AtomIJNS4_4SM904GMMA27MMA_64x256x32_S32S8S8_SS_TNEEEENS4_6LayoutINS5_IJNSA_ILi2EEESB_SB_EEENS5_IJSB_NSA_ILi0EEEST_EEEEENS5_IJNS4_10UnderscoreESW_SW_EEEEENS4_23SM90_TMA_LOAD_MULTICASTENS4_14ComposedLayoutINS4_7SwizzleILi2ELi4ELi3EEENS4_18smem_ptr_flag_bitsILi8EEENSQ_INS5_IJSC_SH_EEENS5_IJSH_SB_EEEEEEEvNS4_8identityENS4_13SM90_TMA_LOADES18_vS19_EENS_8epilogue10collective6detail29Sm90TmaWarpSpecializedAdapterINS1D_15DefaultEpilogueIaSJ_SJ_NS1C_6thread17LinearCombinationIaLi1EiiLNS1H_9ScaleType4KindE0ELNS_15FloatRoundStyleE2EaEENS1_15EpilogueDefaultEEEEEvvEEEEvNT_6ParamsE)
        /*1b3c*/ 	.short	0x0210
        /*1b3e*/ 	.short	0x0470


	//----- nvinfo : EIATTR_SW_WAR
	.align		4
.L_45:
        /*1b40*/ 	.byte	0x04, 0x36
        /*1b42*/ 	.short	(.L_47 - .L_46)
.L_46:
        /*1b44*/ 	.word	0x00000008
.L_47:


//--------------------- .nv.callgraph             --------------------------
	.section	.nv.callgraph,"",@"SHT_CUDA_CALLGRAPH"
	.align	4
	.sectionentsize	8
	.align		4
        /*0000*/ 	.word	0x00000000
	.align		4
        /*0004*/ 	.word	0xffffffff
	.align		4
        /*0008*/ 	.word	index@(_ZN7cutlass13device_kernelINS_4gemm6kernel13GemmUniversalIN4cute5tupleIJiiiiEEENS1_10collective13CollectiveMmaINS1_34MainloopSm90TmaGmmaWarpSpecializedILi7ENS5_IJNS4_1CILi1EEENSA_ILi8EEESB_EEENS1_35KernelTmaWarpSpecializedCooperativeEEENS5_IJNSA_ILi256EEESG_NSA_ILi64EEEEEEaNS5_IJlSB_lEEEaSJ_NS4_8TiledMMAINS4_8MMA_AtomIJNS4_4SM904GMMA27MMA_64x256x32_S32S8S8_SS_TNEEEENS4_6LayoutINS5_IJNSA_ILi2EEESB_SB_EEENS5_IJSB_NSA_ILi0EEEST_EEEEENS5_IJNS4_10UnderscoreESW_SW_EEEEENS4_23SM90_TMA_LOAD_MULTICASTENS4_14ComposedLayoutINS4_7SwizzleILi2ELi4ELi3EEENS4_18smem_ptr_flag_bitsILi8EEENSQ_INS5_IJSC_SH_EEENS5_IJSH_SB_EEEEEEEvNS4_8identityENS4_13SM90_TMA_LOADES18_vS19_EENS_8epilogue10collective6detail29Sm90TmaWarpSpecializedAdapterINS1D_15DefaultEpilogueIaSJ_SJ_NS1C_6thread17LinearCombinationIaLi1EiiLNS1H_9ScaleType4KindE0ELNS_15FloatRoundStyleE2EaEENS1_15EpilogueDefaultEEEEEvvEEEEvNT_6ParamsE)
	.align		4
        /*000c*/ 	.word	index@(__assertfail)
	.align		4
        /*0010*/ 	.word	0x00000000
	.align		4
        /*0014*/ 	.word	0xfffffffe
	.align		4
        /*0018*/ 	.word	0x00000000
	.align		4
        /*001c*/ 	.word	0xfffffffd
	.align		4
        /*0020*/ 	.word	0x00000000
	.align		4
        /*0024*/ 	.word	0xfffffffc


//--------------------- .nv.constant4             --------------------------
	.section	.nv.constant4,"a",@progbits
	.align	8
	.align		8
.nv.constant4:
        /*0000*/ 	.dword	__assertfail
	.align		8
        /*0008*/ 	.dword	__unnamed_1
	.align		8
        /*0010*/ 	.dword	_ZN40_INTERNAL_c802253a_4_k_cu_2670eade_183724cuda3std3__45__cpo5beginE
	.align		8
        /*0018*/ 	.dword	_ZN40_INTERNAL_c802253a_4_k_cu_2670eade_183724cuda3std3__45__cpo3endE
	.align		8
        /*0020*/ 	.dword	_ZN40_INTERNAL_c802253a_4_k_cu_2670eade_183724cuda3std3__45__cpo6cbeginE
	.align		8
        /*0028*/ 	.dword	_ZN40_INTERNAL_c802253a_4_k_cu_2670eade_183724cuda3std3__45__cpo4cendE
	.align		8
        /*0030*/ 	.dword	_ZN40_INTERNAL_c802253a_4_k_cu_2670eade_183724cuda3std3__442_GLOBAL__N__c802253a_4_k_cu_2670eade_183726ignoreE
	.align		8
        /*0038*/ 	.dword	_ZN40_INTERNAL_c802253a_4_k_cu_2670eade_183724cuda3std3__419piecewise_constructE
	.align		8
        /*0040*/ 	.dword	_ZN40_INTERNAL_c802253a_4_k_cu_2670eade_183724cuda3std3__48in_placeE
	.align		8
        /*0048*/ 	.dword	_ZN40_INTERNAL_c802253a_4_k_cu_2670eade_183724cuda3std6ranges3__45__cpo4swapE
	.align		8
        /*0050*/ 	.dword	_ZN40_INTERNAL_c802253a_4_k_cu_2670eade_183724cuda3std6ranges3__45__cpo9iter_moveE
	.align		8
        /*0058*/ 	.dword	_ZN40_INTERNAL_c802253a_4_k_cu_2670eade_183724cute7productE
	.align		8
        /*0060*/ 	.dword	_ZN40_INTERNAL_c802253a_4_k_cu_2670eade_183724cute1_E
	.align		8
        /*0068*/ 	.dword	$str$22
	.align		8
        /*0070*/ 	.dword	$str$23


//--------------------- .text._ZN7cutlass13device_kernelINS_4gemm6kernel13GemmUniversalIN4cute5tupleIJiiiiEEENS1_10collective13CollectiveMmaINS1_34MainloopSm90TmaGmmaWarpSpecializedILi7ENS5_IJNS4_1CILi1EEENSA_ILi8EEESB_EEENS1_35KernelTmaWarpSpecializedCooperativeEEENS5_IJNSA_ILi256EEESG_NSA_ILi64EEEEEEaNS5_IJlSB_lEEEaSJ_NS4_8TiledMMAINS4_8MMA_AtomIJNS4_4SM904GMMA27MMA_64x256x32_S32S8S8_SS_TNEEEENS4_6LayoutINS5_IJNSA_ILi2EEESB_SB_EEENS5_IJSB_NSA_ILi0EEEST_EEEEENS5_IJNS4_10UnderscoreESW_SW_EEEEENS4_23SM90_TMA_LOAD_MULTICASTENS4_14ComposedLayoutINS4_7SwizzleILi2ELi4ELi3EEENS4_18smem_ptr_flag_bitsILi8EEENSQ_INS5_IJSC_SH_EEENS5_IJSH_SB_EEEEEEEvNS4_8identityENS4_13SM90_TMA_LOADES18_vS19_EENS_8epilogue10collective6detail29Sm90TmaWarpSpecializedAdapterINS1D_15DefaultEpilogueIaSJ_SJ_NS1C_6thread17LinearCombinationIaLi1EiiLNS1H_9ScaleType4KindE0ELNS_15FloatRoundStyleE2EaEENS1_15EpilogueDefaultEEEEEvvEEEEvNT_6ParamsE --------------------------
	.section	.text._ZN7cutlass13device_kernelINS_4gemm6kernel13GemmUniversalIN4cute5tupleIJiiiiEEENS1_10collective13CollectiveMmaINS1_34MainloopSm90TmaGmmaWarpSpecializedILi7ENS5_IJNS4_1CILi1EEENSA_ILi8EEESB_EEENS1_35KernelTmaWarpSpecializedCooperativeEEENS5_IJNSA_ILi256EEESG_NSA_ILi64EEEEEEaNS5_IJlSB_lEEEaSJ_NS4_8TiledMMAINS4_8MMA_AtomIJNS4_4SM904GMMA27MMA_64x256x32_S32S8S8_SS_TNEEEENS4_6LayoutINS5_IJNSA_ILi2EEESB_SB_EEENS5_IJSB_NSA_ILi0EEEST_EEEEENS5_IJNS4_10UnderscoreESW_SW_EEEEENS4_23SM90_TMA_LOAD_MULTICASTENS4_14ComposedLayoutINS4_7SwizzleILi2ELi4ELi3EEENS4_18smem_ptr_flag_bitsILi8EEENSQ_INS5_IJSC_SH_EEENS5_IJSH_SB_EEEEEEEvNS4_8identityENS4_13SM90_TMA_LOADES18_vS19_EENS_8epilogue10collective6detail29Sm90TmaWarpSpecializedAdapterINS1D_15DefaultEpilogueIaSJ_SJ_NS1C_6thread17LinearCombinationIaLi1EiiLNS1H_9ScaleType4KindE0ELNS_15FloatRoundStyleE2EaEENS1_15EpilogueDefaultEEEEEvvEEEEvNT_6ParamsE,"ax",@progbits
	.align	128
.text._ZN7cutlass13device_kernelINS_4gemm6kernel13GemmUniversalIN4cute5tupleIJiiiiEEENS1_10collective13CollectiveMmaINS1_34MainloopSm90TmaGmmaWarpSpecializedILi7ENS5_IJNS4_1CILi1EEENSA_ILi8EEESB_EEENS1_35KernelTmaWarpSpecializedCooperativeEEENS5_IJNSA_ILi256EEESG_NSA_ILi64EEEEEEaNS5_IJlSB_lEEEaSJ_NS4_8TiledMMAINS4_8MMA_AtomIJNS4_4SM904GMMA27MMA_64x256x32_S32S8S8_SS_TNEEEENS4_6LayoutINS5_IJNSA_ILi2EEESB_SB_EEENS5_IJSB_NSA_ILi0EEEST_EEEEENS5_IJNS4_10UnderscoreESW_SW_EEEEENS4_23SM90_TMA_LOAD_MULTICASTENS4_14ComposedLayoutINS4_7SwizzleILi2ELi4ELi3EEENS4_18smem_ptr_flag_bitsILi8EEENSQ_INS5_IJSC_SH_EEENS5_IJSH_SB_EEEEEEEvNS4_8identityENS4_13SM90_TMA_LOADES18_vS19_EENS_8epilogue10collective6detail29Sm90TmaWarpSpecializedAdapterINS1D_15DefaultEpilogueIaSJ_SJ_NS1C_6thread17LinearCombinationIaLi1EiiLNS1H_9ScaleType4KindE0ELNS_15FloatRoundStyleE2EaEENS1_15EpilogueDefaultEEEEEvvEEEEvNT_6ParamsE:
        .type           _ZN7cutlass13device_kernelINS_4gemm6kernel13GemmUniversalIN4cute5tupleIJiiiiEEENS1_10collective13CollectiveMmaINS1_34MainloopSm90TmaGmmaWarpSpecializedILi7ENS5_IJNS4_1CILi1EEENSA_ILi8EEESB_EEENS1_35KernelTmaWarpSpecializedCooperativeEEENS5_IJNSA_ILi256EEESG_NSA_ILi64EEEEEEaNS5_IJlSB_lEEEaSJ_NS4_8TiledMMAINS4_8MMA_AtomIJNS4_4SM904GMMA27MMA_64x256x32_S32S8S8_SS_TNEEEENS4_6LayoutINS5_IJNSA_ILi2EEESB_SB_EEENS5_IJSB_NSA_ILi0EEEST_EEEEENS5_IJNS4_10UnderscoreESW_SW_EEEEENS4_23SM90_TMA_LOAD_MULTICASTENS4_14ComposedLayoutINS4_7SwizzleILi2ELi4ELi3EEENS4_18smem_ptr_flag_bitsILi8EEENSQ_INS5_IJSC_SH_EEENS5_IJSH_SB_EEEEEEEvNS4_8identityENS4_13SM90_TMA_LOADES18_vS19_EENS_8epilogue10collective6detail29Sm90TmaWarpSpecializedAdapterINS1D_15DefaultEpilogueIaSJ_SJ_NS1C_6thread17LinearCombinationIaLi1EiiLNS1H_9ScaleType4KindE0ELNS_15FloatRoundStyleE2EaEENS1_15EpilogueDefaultEEEEEvvEEEEvNT_6ParamsE,@function
        .size           _ZN7cutlass13device_kernelINS_4gemm6kernel13GemmUniversalIN4cute5tupleIJiiiiEEENS1_10collective13CollectiveMmaINS1_34MainloopSm90TmaGmmaWarpSpecializedILi7ENS5_IJNS4_1CILi1EEENSA_ILi8EEESB_EEENS1_35KernelTmaWarpSpecializedCooperativeEEENS5_IJNSA_ILi256EEESG_NSA_ILi64EEEEEEaNS5_IJlSB_lEEEaSJ_NS4_8TiledMMAINS4_8MMA_AtomIJNS4_4SM904GMMA27MMA_64x256x32_S32S8S8_SS_TNEEEENS4_6LayoutINS5_IJNSA_ILi2EEESB_SB_EEENS5_IJSB_NSA_ILi0EEEST_EEEEENS5_IJNS4_10UnderscoreESW_SW_EEEEENS4_23SM90_TMA_LOAD_MULTICASTENS4_14ComposedLayoutINS4_7SwizzleILi2ELi4ELi3EEENS4_18smem_ptr_flag_bitsILi8EEENSQ_INS5_IJSC_SH_EEENS5_IJSH_SB_EEEEEEEvNS4_8identityENS4_13SM90_TMA_LOADES18_vS19_EENS_8epilogue10collective6detail29Sm90TmaWarpSpecializedAdapterINS1D_15DefaultEpilogueIaSJ_SJ_NS1C_6thread17LinearCombinationIaLi1EiiLNS1H_9ScaleType4KindE0ELNS_15FloatRoundStyleE2EaEENS1_15EpilogueDefaultEEEEEvvEEEEvNT_6ParamsE,(.L_x_593 - _ZN7cutlass13device_kernelINS_4gemm6kernel13GemmUniversalIN4cute5tupleIJiiiiEEENS1_10collective13CollectiveMmaINS1_34MainloopSm90TmaGmmaWarpSpecializedILi7ENS5_IJNS4_1CILi1EEENSA_ILi8EEESB_EEENS1_35KernelTmaWarpSpecializedCooperativeEEENS5_IJNSA_ILi256EEESG_NSA_ILi64EEEEEEaNS5_IJlSB_lEEEaSJ_NS4_8TiledMMAINS4_8MMA_AtomIJNS4_4SM904GMMA27MMA_64x256x32_S32S8S8_SS_TNEEEENS4_6LayoutINS5_IJNSA_ILi2EEESB_SB_EEENS5_IJSB_NSA_ILi0EEEST_EEEEENS5_IJNS4_10UnderscoreESW_SW_EEEEENS4_23SM90_TMA_LOAD_MULTICASTENS4_14ComposedLayoutINS4_7SwizzleILi2ELi4ELi3EEENS4_18smem_ptr_flag_bitsILi8EEENSQ_INS5_IJSC_SH_EEENS5_IJSH_SB_EEEEEEEvNS4_8identityENS4_13SM90_TMA_LOADES18_vS19_EENS_8epilogue10collective6detail29Sm90TmaWarpSpecializedAdapterINS1D_15DefaultEpilogueIaSJ_SJ_NS1C_6thread17LinearCombinationIaLi1EiiLNS1H_9ScaleType4KindE0ELNS_15FloatRoundStyleE2EaEENS1_15EpilogueDefaultEEEEEvvEEEEvNT_6ParamsE)
        .other          _ZN7cutlass13device_kernelINS_4gemm6kernel13GemmUniversalIN4cute5tupleIJiiiiEEENS1_10collective13CollectiveMmaINS1_34MainloopSm90TmaGmmaWarpSpecializedILi7ENS5_IJNS4_1CILi1EEENSA_ILi8EEESB_EEENS1_35KernelTmaWarpSpecializedCooperativeEEENS5_IJNSA_ILi256EEESG_NSA_ILi64EEEEEEaNS5_IJlSB_lEEEaSJ_NS4_8TiledMMAINS4_8MMA_AtomIJNS4_4SM904GMMA27MMA_64x256x32_S32S8S8_SS_TNEEEENS4_6LayoutINS5_IJNSA_ILi2EEESB_SB_EEENS5_IJSB_NSA_ILi0EEEST_EEEEENS5_IJNS4_10UnderscoreESW_SW_EEEEENS4_23SM90_TMA_LOAD_MULTICASTENS4_14ComposedLayoutINS4_7SwizzleILi2ELi4ELi3EEENS4_18smem_ptr_flag_bitsILi8EEENSQ_INS5_IJSC_SH_EEENS5_IJSH_SB_EEEEEEEvNS4_8identityENS4_13SM90_TMA_LOADES18_vS19_EENS_8epilogue10collective6detail29Sm90TmaWarpSpecializedAdapterINS1D_15DefaultEpilogueIaSJ_SJ_NS1C_6thread17LinearCombinationIaLi1EiiLNS1H_9ScaleType4KindE0ELNS_15FloatRoundStyleE2EaEENS1_15EpilogueDefaultEEEEEvvEEEEvNT_6ParamsE,@"STO_CUDA_ENTRY STV_DEFAULT"
_ZN7cutlass13device_kernelINS_4gemm6kernel13GemmUniversalIN4cute5tupleIJiiiiEEENS1_10collective13CollectiveMmaINS1_34MainloopSm90TmaGmmaWarpSpecializedILi7ENS5_IJNS4_1CILi1EEENSA_ILi8EEESB_EEENS1_35KernelTmaWarpSpecializedCooperativeEEENS5_IJNSA_ILi256EEESG_NSA_ILi64EEEEEEaNS5_IJlSB_lEEEaSJ_NS4_8TiledMMAINS4_8MMA_AtomIJNS4_4SM904GMMA27MMA_64x256x32_S32S8S8_SS_TNEEEENS4_6LayoutINS5_IJNSA_ILi2EEESB_SB_EEENS5_IJSB_NSA_ILi0EEEST_EEEEENS5_IJNS4_10UnderscoreESW_SW_EEEEENS4_23SM90_TMA_LOAD_MULTICASTENS4_14ComposedLayoutINS4_7SwizzleILi2ELi4ELi3EEENS4_18smem_ptr_flag_bitsILi8EEENSQ_INS5_IJSC_SH_EEENS5_IJSH_SB_EEEEEEEvNS4_8identityENS4_13SM90_TMA_LOADES18_vS19_EENS_8epilogue10collective6detail29Sm90TmaWarpSpecializedAdapterINS1D_15DefaultEpilogueIaSJ_SJ_NS1C_6thread17LinearCombinationIaLi1EiiLNS1H_9ScaleType4KindE0ELNS_15FloatRoundStyleE2EaEENS1_15EpilogueDefaultEEEEEvvEEEEvNT_6ParamsE:
[----:B------:R-:W0:Y:S02]  /*0000*/  LDC R1, c[0x0][0x28] ;  /* 0x00000a00ff017b82 */ /* 0x000e240000000800 */
[----:B0-----:R-:W-:Y:S01]  /*0010*/  VIADD R1, R1, 0xfffffb40 ;  /* 0xfffffb4001017836 */ /* 0x001fe20000000000 */
[----:B------:R-:W0:Y:S01]  /*0020*/  S2R R5, SR_TID.X ;  /* 0x0000000000057919 */ /* 0x000e220000002100 */
[----:B------:R-:W-:Y:S01]  /*0030*/  ELECT P0, URZ, PT ;  /* 0x00000000003f782f */ /* 0x000fe20003800000 */
[----:B------:R-:W-:Y:S01]  /*0040*/  BSSY B0, `(.L_x_0) ;  /* 0x0000015000007945 */ /* 0x000fe20003800000 */
[--C-:B0-----:R-:W-:Y:S02]  /*0050*/  SHF.R.U32.HI R0, RZ, 0x5, R5.reuse ;  /* 0x00000005ff007819 */ /* 0x101fe40000011605 */
[----:B------:R-:W-:-:S03]  /*0060*/  SHF.R.U32.HI R2, RZ, 0x7, R5 ;  /* 0x00000007ff027819 */ /* 0x000fc60000011605 */
[----:B------:R-:W0:Y:S04]  /*0070*/  SHFL.IDX PT, R3, R0, RZ, 0x1f ;  /* 0x00001fff00037589 */ /* 0x000e2800000e0000 */
[----:B------:R-:W1:Y:S01]  /*0080*/  SHFL.IDX PT, R2, R2, RZ, 0x1f ;  /* 0x00001fff02027589 */ /* 0x000e6200000e0000 */
[----:B0-----:R-:W-:Y:S02]  /*0090*/  R2UR UR9, R3 ;  /* 0x00000000030972ca */ /* 0x001fe400000e0000 */
[----:B-1----:R-:W-:-:S11]  /*00a0*/  R2UR UR5, R2 ;  /* 0x00000000020572ca */ /* 0x002fd600000e0000 */
[----:B------:R-:W-:Y:S02]  /*00b0*/  USHF.R.S32.HI UR4, URZ, 0x1f, UR9 ;  /* 0x0000001f3f047899 */ /* 0x000fe40008011409 */
[----:B------:R-:W-:Y:S02]  /*00c0*/  ISETP.NE.OR P0, PT, RZ, UR9, !P0 ;  /* 0x00000009ff007c0c */ /* 0x000fe4000c705670 */
[----:B------:R-:W-:-:S04]  /*00d0*/  ULEA.HI UR4, UR4, UR9, URZ, 0x2 ;  /* 0x0000000904047291 */ /* 0x000fc8000f8f103f */
[----:B------:R-:W-:-:S04]  /*00e0*/  ULOP3.LUT UR4, UR4, 0xfffffffc, URZ, 0xc0, !UPT ;  /* 0xfffffffc04047892 */ /* 0x000fc8000f8ec03f */
[----:B------:R-:W-:-:S03]  /*00f0*/  UIADD3 UR9, UR9, -UR4, URZ ;  /* 0x8000000409097290 */ /* 0x000fc6000fffe03f */
[----:B------:R-:W-:Y:S09]  /*0100*/  @P0 BRA `(.L_x_1) ;  /* 0x0000000000200947 */ /* 0x000ff20003800000 */
[----:B------:R-:W-:Y:S02]  /*0110*/  ULDC.64 UR6, c[0x0][0x198] ;  /* 0x0000660000067ab9 */ /* 0x000fe40000000a00 */
[----:B------:R-:W-:Y:S02]  /*0120*/  UIADD3 UR10, UP0, UR6, 0xf0, URZ ;  /* 0x000000f0060a7890 */ /* 0x000fe4000ff1e03f */
[----:B------:R-:W-:Y:S02]  /*0130*/  UIADD3 UR6, UP1, UR6, 0x1f0, URZ ;  /* 0x000001f006067890 */ /* 0x000fe4000ff3e03f */
[----:B------:R-:W-:Y:S02]  /*0140*/  UIADD3.X UR11, URZ, UR7, URZ, UP0, !UPT ;  /* 0x000000073f0b7290 */ /* 0x000fe400087fe43f */
[----:B------:R-:W-:-:S07]  /*0150*/  UIADD3.X UR7, URZ, UR7, URZ, UP1, !UPT ;  /* 0x000000073f077290 */ /* 0x000fce0008ffe43f */
[----:B------:R0:W-:Y:S02]  /*0160*/  UTMACCTL.PF [UR10] ;  /* 0x000000000a0079b9 */ /* 0x0001e40008040000 */
[----:B------:R0:W-:Y:S02]  /*0170*/  UTMACCTL.PF [UR6] ;  /* 0x00000000060079b9 */ /* 0x0001e40008040000 */
[----:B0-----:R-:W-:Y:S01]  /*0180*/  NOP ;  /* 0x0000000000007918 */ /* 0x001fe20000000000 */
.L_x_1:
[----:B------:R-:W-:Y:S05]  /*0190*/  BSYNC B0 ;  /* 0x0000000000007941 */ /* 0x000fea0003800000 */
.L_x_0:
[----:B------:R-:W0:Y:S01]  /*01a0*/  SHFL.IDX PT, R2, R0, RZ, 0x1f ;  /* 0x00001fff00027589 */ /* 0x000e2200000e0000 */
[----:B------:R-:W-:Y:S01]  /*01b0*/  UISETP.NE.AND UP0, UPT, UR9, 0x3, UPT ;  /* 0x000000030900788c */ /* 0x000fe2000bf05270 */
[----:B------:R-:W-:Y:S01]  /*01c0*/  ISETP.NE.AND P2, PT, RZ, UR5, PT ;  /* 0x00000005ff007c0c */ /* 0x000fe2000bf45270 */
[----:B------:R-:W-:Y:S02]  /*01d0*/  UIADD3 UR16, UR5, -0x1, URZ ;  /* 0xffffffff05107890 */ /* 0x000fe4000fffe03f */
[----:B------:R-:W-:Y:S02]  /*01e0*/  UISETP.EQ.OR UP0, UPT, UR9, URZ, !UP0 ;  /* 0x0000003f0900728c */ /* 0x000fe4000c702670 */
[----:B------:R-:W-:Y:S02]  /*01f0*/  UISETP.GE.U32.AND UP1, UPT, UR16, 0x2, UPT ;  /* 0x000000021000788c */ /* 0x000fe4000bf26070 */
[----:B------:R-:W-:-:S04]  /*0200*/  UISETP.EQ.AND UP0, UPT, UR5, URZ, UP0 ;  /* 0x0000003f0500728c */ /* 0x000fc80008702270 */
[----:B------:R-:W-:-:S04]  /*0210*/  USEL UR40, URZ, 0x1, !UP0 ;  /* 0x000000013f287887 */ /* 0x000fc8000c000000 */
[----:B------:R-:W-:Y:S01]  /*0220*/  USEL UR40, UR40, 0x2, UP1 ;  /* 0x0000000228287887 */ /* 0x000fe20008800000 */
[----:B0-----:R-:W-:-:S13]  /*0230*/  ISETP.NE.AND P0, PT, R2, RZ, PT ;  /* 0x000000ff0200720c */ /* 0x001fda0003f05270 */
[----:B------:R-:W-:Y:S05]  /*0240*/  @P0 BRA `(.L_x_2) ;  /* 0x0000000000700947 */ /* 0x000fea0003800000 */
[----:B------:R-:W0:Y:S01]  /*0250*/  S2UR UR8, SR_CgaCtaId ;  /* 0x00000000000879c3 */ /* 0x000e220000008800 */
[----:B------:R-:W-:Y:S01]  /*0260*/  UMOV UR4, 0x400 ;  /* 0x0000040000047882 */ /* 0x000fe20000000000 */
[----:B------:R-:W-:Y:S01]  /*0270*/  UMOV UR5, 0x1 ;  /* 0x0000000100057882 */ /* 0x000fe20000000000 */
[----:B------:R-:W-:Y:S01]  /*0280*/  UMOV UR6, 0x10 ;  /* 0x0000001000067882 */ /* 0x000fe20000000000 */
[----:B------:R-:W-:Y:S01]  /*0290*/  ELECT P0, URZ, PT ;  /* 0x00000000003f782f */ /* 0x000fe20003800000 */
[----:B------:R-:W-:-:S04]  /*02a0*/  UIADD3 UR6, -UR6, 0x100000, URZ ;  /* 0x0010000006067890 */ /* 0x000fc8000fffe13f */
[----:B------:R-:W-:Y:S02]  /*02b0*/  USHF.L.U32 UR7, UR6, 0xb, URZ ;  /* 0x0000000b06077899 */ /* 0x000fe4000800063f */
[----:B------:R-:W-:Y:S02]  /*02c0*/  USHF.L.U32 UR6, UR6, 0x1, URZ ;  /* 0x0000000106067899 */ /* 0x000fe4000800063f */
[----:B0-----:R-:W-:Y:S02]  /*02d0*/  ULEA UR8, UR8, UR4, 0x18 ;  /* 0x0000000408087291 */ /* 0x001fe4000f8ec03f */
[----:B------:R-:W-:-:S04]  /*02e0*/  UIADD3 UR4, -UR5, 0x100000, URZ ;  /* 0x0010000005047890 */ /* 0x000fc8000fffe13f */
[----:B------:R-:W-:Y:S02]  /*02f0*/  USHF.L.U32 UR5, UR4, 0xb, URZ ;  /* 0x0000000b04057899 */ /* 0x000fe4000800063f */
[----:B------:R-:W-:Y:S01]  /*0300*/  USHF.L.U32 UR4, UR4, 0x1, URZ ;  /* 0x0000000104047899 */ /* 0x000fe2000800063f */
[----:B------:R-:W0:Y:S11]  /*0310*/  FENCE.VIEW.ASYNC.S ;  /* 0x00000000000073c6 */ /* 0x000e360000000000 */
[----:B0-----:R0:W1:Y:S01]  /*0320*/  SYNCS.EXCH.64 URZ, [UR8], UR4 ;  /* 0x00000004083f75b2 */ /* 0x0010620008000100 */
[----:B------:R0:W2:Y:S01]  /*0330*/  SYNCS.EXCH.64 URZ, [UR8+0x38], UR6 ;  /* 0x00003806083f75b2 */ /* 0x0000a20008000100 */
[----:B------:R0:W3:Y:S01]  /*0340*/  SYNCS.EXCH.64 URZ, [UR8+0x8], UR4 ;  /* 0x00000804083f75b2 */ /* 0x0000e20008000100 */
[----:B------:R0:W4:Y:S01]  /*0350*/  SYNCS.EXCH.64 URZ, [UR8+0x40], UR6 ;  /* 0x00004006083f75b2 */ /* 0x0001220008000100 */
[----:B------:R0:W0:Y:S01]  /*0360*/  SYNCS.EXCH.64 URZ, [UR8+0x10], UR4 ;  /* 0x00001004083f75b2 */ /* 0x0000220008000100 */
        /* <DEDUP_REMOVED lines=9> */
[----:B------:R-:W-:Y:S01]  /*0400*/  NOP ;  /* 0x0000000000007918 */ /* 0x000fe20000000000 */
.L_x_2:
[----:B------:R-:W5:Y:S01]  /*0410*/  S2UR UR10, SR_CTAID.Y ;  /* 0x00000000000a79c3 */ /* 0x000f620000002600 */
[----:B------:R-:W1:Y:S01]  /*0420*/  SHFL.IDX PT, R0, R0, RZ, 0x1f ;  /* 0x00001fff00007589 */ /* 0x000e6200000e0000 */
[----:B------:R-:W-:Y:S02]  /*0430*/  SHF.R.S32.HI R3, RZ, 0x1f, R5 ;  /* 0x0000001fff037819 */ /* 0x000fe40000011405 */
[----:B------:R-:W-:Y:S02]  /*0440*/  ELECT P0, URZ, PT ;  /* 0x00000000003f782f */ /* 0x000fe40003800000 */
[----:B------:R-:W-:Y:S01]  /*0450*/  SHF.R.S32.HI R7, RZ, 0x1f, R2 ;  /* 0x0000001fff077819 */ /* 0x000fe20000011402 */
[----:B0-----:R-:W-:Y:S01]  /*0460*/  ULDC UR4, c[0x0][0x154] ;  /* 0x0000550000047ab9 */ /* 0x001fe20000000800 */
[----:B------:R-:W-:Y:S01]  /*0470*/  LEA.HI R3, R3, R5, RZ, 0x7 ;  /* 0x0000000503037211 */ /* 0x000fe200078f38ff */
[----:B------:R-:W-:Y:S01]  /*0480*/  ULDC UR11, c[0x0][0x148] ;  /* 0x00005200000b7ab9 */ /* 0x000fe20000000800 */
[----:B------:R-:W0:Y:S01]  /*0490*/  S2UR UR13, SR_CTAID.X ;  /* 0x00000000000d79c3 */ /* 0x000e220000002500 */
[----:B------:R-:W-:Y:S01]  /*04a0*/  LEA.HI R7, R7, R2, RZ, 0x2 ;  /* 0x0000000207077211 */ /* 0x000fe200078f10ff */
[----:B------:R-:W-:Y:S01]  /*04b0*/  NOP ;  /* 0x0000000000007918 */ /* 0x000fe20000000000 */
[----:B------:R-:W-:Y:S01]  /*04c0*/  LOP3.LUT R3, R3, 0xffffff80, RZ, 0xc0, !PT ;  /* 0xffffff8003037812 */ /* 0x000fe200078ec0ff */
[----:B------:R-:W-:Y:S01]  /*04d0*/  NOP ;  /* 0x0000000000007918 */ /* 0x000fe20000000000 */
[----:B------:R-:W-:-:S03]  /*04e0*/  LOP3.LUT R7, R7, 0x3ffffffc, RZ, 0xc0, !PT ;  /* 0x3ffffffc07077812 */ /* 0x000fc600078ec0ff */
[----:B------:R-:W-:Y:S02]  /*04f0*/  IMAD.IADD R3, R5, 0x1, -R3 ;  /* 0x0000000105037824 */ /* 0x000fe400078e0a03 */
[----:B------:R-:W-:Y:S01]  /*0500*/  IMAD.IADD R2, R2, 0x1, -R7 ;  /* 0x0000000102027824 */ /* 0x000fe200078e0a07 */
[----:B-----5:R-:W-:Y:S02]  /*0510*/  I2FP.F32.U32 R4, UR10 ;  /* 0x0000000a00047c45 */ /* 0x020fe40008201000 */
[----:B-1----:R-:W-:Y:S02]  /*0520*/  ISETP.NE.OR P0, PT, R0, RZ, !P0 ;  /* 0x000000ff0000720c */ /* 0x002fe40004705670 */
[----:B------:R-:W-:Y:S01]  /*0530*/  SHF.R.S32.HI R0, RZ, 0x1f, R3 ;  /* 0x0000001fff007819 */ /* 0x000fe20000011403 */
[----:B------:R-:W-:Y:S01]  /*0540*/  FMUL R8, R4, UR4 ;  /* 0x0000000404087c20 */ /* 0x000fe20008400000 */
[----:B------:R-:W-:Y:S01]  /*0550*/  ULDC UR4, c[0x0][0x150] ;  /* 0x0000540000047ab9 */ /* 0x000fe20000000800 */
[----:B0-----:R-:W-:-:S02]  /*0560*/  I2FP.F32.U32 R4, UR13 ;  /* 0x0000000d00047c45 */ /* 0x001fc40008201000 */
[----:B------:R-:W-:Y:S02]  /*0570*/  LEA.HI R0, R0, R3, RZ, 0x3 ;  /* 0x0000000300007211 */ /* 0x000fe400078f18ff */
[----:B------:R-:W0:Y:S01]  /*0580*/  F2I.U32.TRUNC.NTZ R8, R8 ;  /* 0x0000000800087305 */ /* 0x000e22000020f000 */
[----:B------:R-:W-:Y:S01]  /*0590*/  FMUL R6, R4, UR4 ;  /* 0x0000000404067c20 */ /* 0x000fe20008400000 */
[--C-:B------:R-:W-:Y:S02]  /*05a0*/  SHF.R.S32.HI R4, RZ, 0x3, R0.reuse ;  /* 0x00000003ff047819 */ /* 0x100fe40000011400 */
[----:B------:R-:W-:Y:S01]  /*05b0*/  VOTEU.ALL UP0, P0 ;  /* 0x00000000003f7886 */ /* 0x000fe20000000000 */
[----:B------:R-:W-:Y:S01]  /*05c0*/  SHF.R.S32.HI R5, RZ, 0x1f, R0 ;  /* 0x0000001fff057819 */ /* 0x000fe20000011400 */
[----:B------:R-:W-:Y:S01]  /*05d0*/  UMOV UR4, 0x20 ;  /* 0x0000002000047882 */ /* 0x000fe20000000000 */
[----:B------:R-:W1:Y:S01]  /*05e0*/  LDC R0, c[0x0][0x140] ;  /* 0x00005000ff007b82 */ /* 0x000e620000000800 */
[----:B------:R-:W5:Y:S01]  /*05f0*/  F2I.U32.TRUNC.NTZ R6, R6 ;  /* 0x0000000600067305 */ /* 0x000f62000020f000 */
[----:B------:R-:W-:Y:S01]  /*0600*/  LEA.HI R5, R5, R4, RZ, 0x2 ;  /* 0x0000000405057211 */ /* 0x000fe200078f10ff */
[----:B------:R-:W-:Y:S01]  /*0610*/  @!UP0 UMOV UR7, 0x400 ;  /* 0x0000040000078882 */ /* 0x000fe20000000000 */
[----:B------:R-:W-:-:S04]  /*0620*/  @!UP0 UIADD3 UR4, -UR4, 0x100000, URZ ;  /* 0x0010000004048890 */ /* 0x000fc8000fffe13f */
[----:B------:R-:W-:Y:S02]  /*0630*/  @!UP0 USHF.L.U32 UR5, UR4, 0xb, URZ ;  /* 0x0000000b04058899 */ /* 0x000fe4000800063f */
[----:B------:R-:W-:Y:S01]  /*0640*/  @!UP0 USHF.L.U32 UR4, UR4, 0x1, URZ ;  /* 0x0000000104048899 */ /* 0x000fe2000800063f */
[----:B------:R-:W-:Y:S01]  /*0650*/  LOP3.LUT R5, R5, 0xfffffffc, RZ, 0xc0, !PT ;  /* 0xfffffffc05057812 */ /* 0x000fe200078ec0ff */
[----:B------:R-:W-:Y:S01]  /*0660*/  VOTEU.ALL UP1, P0 ;  /* 0x00000000003f7886 */ /* 0x000fe20000020000 */
[----:B------:R-:W2:Y:S01]  /*0670*/  @!UP0 S2UR UR8, SR_CgaCtaId ;  /* 0x00000000000889c3 */ /* 0x000ea20000008800 */
[----:B0-----:R-:W-:Y:S02]  /*0680*/  R2UR UR12, R8 ;  /* 0x00000000080c72ca */ /* 0x001fe400000e0000 */
[----:B------:R-:W-:Y:S01]  /*0690*/  IMAD.IADD R5, R4, 0x1, -R5 ;  /* 0x0000000104057824 */ /* 0x000fe200078e0a05 */
[----:B-----5:R-:W-:-:S04]  /*06a0*/  R2UR UR6, R6 ;  /* 0x00000000060672ca */ /* 0x020fc800000e0000 */
[----:B------:R-:W-:-:S06]  /*06b0*/  LEA R2, R2, R5, 0x2 ;  /* 0x0000000502027211 */ /* 0x000fcc00078e10ff */
[----:B------:R-:W-:Y:S01]  /*06c0*/  UIADD3 UR12, -UR12, URZ, URZ ;  /* 0x0000003f0c0c7290 */ /* 0x000fe2000fffe13f */
[----:B------:R-:W-:Y:S01]  /*06d0*/  IMAD.SHL.U32 R155, R2, 0x4, RZ ;  /* 0x00000004029b7824 */ /* 0x000fe200078e00ff */
[----:B-1----:R-:W-:Y:S02]  /*06e0*/  ISETP.EQ.U32.AND P3, PT, R0, 0x1, PT ;  /* 0x000000010000780c */ /* 0x002fe40003f62070 */
[----:B------:R-:W-:Y:S02]  /*06f0*/  UIMAD UR14, UR11, UR12, UR10 ;  /* 0x0000000c0b0e72a4 */ /* 0x000fe4000f8e020a */
[----:B------:R-:W-:Y:S01]  /*0700*/  LOP3.LUT R155, R2, 0xc, R155, 0x78, !PT ;  /* 0x0000000c029b7812 */ /* 0x000fe200078e789b */
[----:B------:R-:W-:Y:S02]  /*0710*/  UIADD3 UR6, -UR6, URZ, URZ ;  /* 0x0000003f06067290 */ /* 0x000fe4000fffe13f */
[----:B--2---:R-:W-:Y:S01]  /*0720*/  @!UP0 ULEA UR7, UR8, UR7, 0x18 ;  /* 0x0000000708078291 */ /* 0x004fe2000f8ec03f */
[----:B------:R-:W-:Y:S01]  /*0730*/  ISETP.NE.AND P1, PT, R155, UR14, PT ;  /* 0x0000000e9b007c0c */ /* 0x000fe2000bf25270 */
[----:B------:R-:W-:Y:S01]  /*0740*/  VOTEU.ALL UP0, P0 ;  /* 0x00000000003f7886 */ /* 0x000fe20000000000 */
[----:B------:R-:W-:Y:S01]  /*0750*/  ULDC UR8, c[0x0][0x144] ;  /* 0x0000510000087ab9 */ /* 0x000fe20000000800 */
[----:B------:R-:W-:Y:S01]  /*0760*/  LOP3.LUT P0, RZ, R3, 0x7, RZ, 0xc0, !PT ;  /* 0x0000000703ff7812 */ /* 0x000fe2000780c0ff */
[----:B------:R-:W-:-:S03]  /*0770*/  UIMAD UR8, UR8, UR6, UR13 ;  /* 0x00000006080872a4 */ /* 0x000fc6000f8e020d */
[----:B------:R-:W-:-:S03]  /*0780*/  ISETP.LT.U32.AND P0, PT, R155, 0x8, !P0 ;  /* 0x000000089b00780c */ /* 0x000fc60004701070 */
[----:B------:R-:W-:Y:S01]  /*0790*/  ISETP.EQ.OR P1, PT, RZ, UR8, !P1 ;  /* 0x00000008ff007c0c */ /* 0x000fe2000cf22670 */
[----:B------:R-:W0:Y:S02]  /*07a0*/  FENCE.VIEW.ASYNC.S ;  /* 0x00000000000073c6 */ /* 0x000e240000000000 */
[----:B0-----:R0:W1:Y:S01]  /*07b0*/  @!UP0 SYNCS.EXCH.64 URZ, [UR7+0x80], UR4 ;  /* 0x00008004073f85b2 */ /* 0x0010620008000100 */
[----:B------:R-:W-:-:S04]  /*07c0*/  PLOP3.LUT P0, PT, P0, P1, PT, 0x80, 0x0 ;  /* 0x000000000000781c */ /* 0x000fc80000703070 */
[----:B------:R-:W-:Y:S01]  /*07d0*/  P2R R19, PR, RZ, 0x1 ;  /* 0x00000001ff137803 */ /* 0x000fe20000000000 */
[----:B------:R0:W2:Y:S01]  /*07e0*/  @!UP1 SYNCS.EXCH.64 URZ, [UR7+0x88], UR4 ;  /* 0x00008804073f95b2 */ /* 0x0000a20008000100 */
[----:B------:R-:W-:Y:S01]  /*07f0*/  NOP ;  /* 0x0000000000007918 */ /* 0x000fe20000000000 */
[----:B------:R-:W-:Y:S06]  /*0800*/  @!P3 BRA `(.L_x_3) ;  /* 0x000000000008b947 */ /* 0x000fec0003800000 */
[----:B-1234-:R-:W-:Y:S01]  /*0810*/  UCGABAR_ARV ;  /* 0x00000000000079c7 */ /* 0x01efe20008000000 */
[----:B------:R-:W-:Y:S05]  /*0820*/  BRA `(.L_x_4) ;  /* 0x0000000000047947 */ /* 0x000fea0003800000 */
.L_x_3:
[----:B-1234-:R-:W-:Y:S01]  /*0830*/  NOP ;  /* 0x0000000000007918 */ /* 0x01efe20000000000 */
.L_x_4:
[----:B0-----:R-:W-:Y:S01]  /*0840*/  ULDC UR4, c[0x0][0x65c] ;  /* 0x0001970000047ab9 */ /* 0x001fe20000000800 */
[----:B------:R-:W-:Y:S01]  /*0850*/  UMOV UR5, URZ ;  /* 0x0000003f00057c82 */ /* 0x000fe20008000000 */
[----:B------:R-:W-:-:S03]  /*0860*/  UISETP.NE.AND UP0, UPT, UR4, 0x1, UPT ;  /* 0x000000010400788c */ /* 0x000fc6000bf05270 */
[----:B------:R-:W-:Y:S01]  /*0870*/  UMOV UR4, UR13 ;  /* 0x0000000d00047c82 */ /* 0x000fe20008000000 */
[----:B------:R-:W-:Y:S02]  /*0880*/  UP2UR UR46, UPR, URZ, 0x1 ;  /* 0x000000013f2e7883 */ /* 0x000fe40008000000 */
[----:B------:R-:W-:Y:S02]  /*0890*/  PLOP3.LUT P0, PT, PT, PT, UP0, 0x80, 0x0 ;  /* 0x000000000000781c */ /* 0x000fe40003f0f008 */
[----:B------:R-:W-:Y:S02]  /*08a0*/  PLOP3.LUT P1, PT, PT, PT, UP0, 0x80, 0x0 ;  /* 0x000000000000781c */ /* 0x000fe40003f2f008 */
[----:B------:R-:W-:Y:S01]  /*08b0*/  PLOP3.LUT P5, PT, PT, PT, UP0, 0x80, 0x0 ;  /* 0x000000000000781c */ /* 0x000fe20003faf008 */
[----:B------:R-:W-:Y:S01]  /*08c0*/  @UP0 ULDC UR14, c[0x0][0x10] ;  /* 0x00000400000e0ab9 */ /* 0x000fe20000000800 */
[----:B------:R-:W-:Y:S01]  /*08d0*/  @UP0 UMOV UR6, UR10 ;  /* 0x0000000a00060c82 */ /* 0x000fe20008000000 */
[----:B------:R-:W-:Y:S01]  /*08e0*/  @UP0 UMOV UR7, URZ ;  /* 0x0000003f00070c82 */ /* 0x000fe20008000000 */
[----:B------:R-:W-:Y:S01]  /*08f0*/  PLOP3.LUT P4, PT, PT, PT, UP0, 0x80, 0x0 ;  /* 0x000000000000781c */ /* 0x000fe20003f8f008 */
[----:B------:R-:W-:-:S03]  /*0900*/  @UP0 UIMAD.WIDE.U32 UR14, UR13, UR14, UR6 ;  /* 0x0000000e0d0e02a5 */ /* 0x000fc6000f8e0006 */
[----:B------:R-:W-:Y:S01]  /*0910*/  @!UP0 ULDC UR7, c[0x0][0xc] ;  /* 0x0000030000078ab9 */ /* 0x000fe20000000800 */
[----:B------:R-:W-:Y:S01]  /*0920*/  @UP0 UMOV UR6, URZ ;  /* 0x0000003f00060c82 */ /* 0x000fe20008000000 */
[----:B------:R-:W-:Y:S01]  /*0930*/  @!UP0 UIMAD.WIDE.U32 UR4, UR10, UR7, UR4 ;  /* 0x000000070a0482a5 */ /* 0x000fe2000f8e0004 */
[----:B------:R-:W-:Y:S01]  /*0940*/  IMAD.U32 R2, RZ, RZ, UR14 ;  /* 0x0000000eff027e24 */ /* 0x000fe2000f8e00ff */
[----:B------:R-:W-:Y:S02]  /*0950*/  @UP0 UIADD3 UR6, UR15, UR6, URZ ;  /* 0x000000060f060290 */ /* 0x000fe4000fffe03f */
[----:B------:R-:W-:Y:S02]  /*0960*/  IMAD.U32 R3, RZ, RZ, UR15 ;  /* 0x0000000fff037e24 */ /* 0x000fe4000f8e00ff */
[----:B------:R-:W-:Y:S02]  /*0970*/  @P0 IMAD.MOV.U32 R7, RZ, RZ, R2 ;  /* 0x000000ffff070224 */ /* 0x000fe400078e0002 */
[----:B------:R-:W-:Y:S01]  /*0980*/  IMAD.U32 R2, RZ, RZ, UR4 ;  /* 0x00000004ff027e24 */ /* 0x000fe2000f8e00ff */
[----:B------:R-:W-:Y:S01]  /*0990*/  @P1 MOV R6, UR6 ;  /* 0x0000000600061c02 */ /* 0x000fe20008000f00 */
[----:B------:R-:W-:-:S02]  /*09a0*/  IMAD.U32 R5, RZ, RZ, UR5 ;  /* 0x00000005ff057e24 */ /* 0x000fc4000f8e00ff */
[----:B------:R-:W-:Y:S01]  /*09b0*/  IMAD.U32 R3, RZ, RZ, UR5 ;  /* 0x00000005ff037e24 */ /* 0x000fe2000f8e00ff */
[----:B------:R-:W-:Y:S01]  /*09c0*/  @!P4 MOV R7, R2 ;  /* 0x000000020007c202 */ /* 0x000fe20000000f00 */
[----:B------:R-:W-:Y:S02]  /*09d0*/  @!P5 IMAD.MOV.U32 R6, RZ, RZ, R5 ;  /* 0x000000ffff06d224 */ /* 0x000fe400078e0005 */
[----:B------:R-:W-:-:S03]  /*09e0*/  IMAD.U32 R4, RZ, RZ, UR4 ;  /* 0x00000004ff047e24 */ /* 0x000fc6000f8e00ff */
[----:B------:R0:W-:Y:S04]  /*09f0*/  STL [R1+0x200], R6 ;  /* 0x0002000601007387 */ /* 0x0001e80000100800 */
[----:B------:R0:W-:Y:S01]  /*0a00*/  STL [R1+0x204], R7 ;  /* 0x0002040701007387 */ /* 0x0001e20000100800 */
[----:B------:R-:W-:Y:S05]  /*0a10*/  @!P3 BRA `(.L_x_5) ;  /* 0x00000000000cb947 */ /* 0x000fea0003800000 */
[----:B------:R-:W-:Y:S01]  /*0a20*/  UCGABAR_WAIT ;  /* 0x0000000000007dc7 */ /* 0x000fe20008000000 */
[----:B------:R-:W-:Y:S01]  /*0a30*/  CCTL.IVALL ;  /* 0x00000000ff00798f */ /* 0x000fe20002000000 */
[----:B------:R-:W-:Y:S05]  /*0a40*/  BRA `(.L_x_6) ;  /* 0x0000000000047947 */ /* 0x000fea0003800000 */
.L_x_5:
[----:B------:R-:W-:Y:S06]  /*0a50*/  BAR.SYNC.DEFER_BLOCKING 0x0 ;  /* 0x0000000000007b1d */ /* 0x000fec0000010000 */
.L_x_6:
[----:B------:R-:W-:Y:S05]  /*0a60*/  @!P2 BRA `(.L_x_7) ;  /* 0x0000012000d4a947 */ /* 0x000fea0003800000 */
[----:B------:R-:W-:-:S06]  /*0a70*/  UISETP.GT.U32.AND UP0, UPT, UR16, 0x1, UPT ;  /* 0x000000011000788c */ /* 0x000fcc000bf04070 */
[----:B------:R-:W-:-:S13]  /*0a80*/  PLOP3.LUT P0, PT, PT, PT, UP0, 0x80, 0x0 ;  /* 0x000000000000781c */ /* 0x000fda0003f0f008 */
[----:B------:R-:W-:Y:S05]  /*0a90*/  @P0 EXIT ;  /* 0x000000000000094d */ /* 0x000fea0003800000 */
[----:B------:R-:W-:Y:S01]  /*0aa0*/  ULDC.64 UR4, c[0x0][0x650] ;  /* 0x0001940000047ab9 */ /* 0x000fe20000000a00 */
[----:B------:R-:W-:Y:S01]  /*0ab0*/  UMOV UR41, 0xffffffff ;  /* 0xffffffff00297882 */ /* 0x000fe20000000000 */
[----:B------:R-:W-:Y:S01]  /*0ac0*/  ISETP.GE.U32.AND P0, PT, R7, UR4, PT ;  /* 0x0000000407007c0c */ /* 0x000fe2000bf06070 */
[----:B------:R-:W-:Y:S01]  /*0ad0*/  UMOV UR42, 0xffffffff ;  /* 0xffffffff002a7882 */ /* 0x000fe20000000000 */
[----:B------:R-:W-:Y:S01]  /*0ae0*/  UMOV UR43, 0xffffffff ;  /* 0xffffffff002b7882 */ /* 0x000fe20000000000 */
[----:B------:R-:W-:Y:S02]  /*0af0*/  PRMT R0, RZ, 0x7610, R0 ;  /* 0x00007610ff007816 */ /* 0x000fe40000000000 */
[----:B------:R-:W-:-:S13]  /*0b00*/  ISETP.GE.U32.AND.EX P0, PT, R6, UR5, PT, P0 ;  /* 0x0000000506007c0c */ /* 0x000fda000bf06100 */
[----:B------:R-:W-:Y:S05]  /*0b10*/  @P0 BRA `(.L_x_8) ;  /* 0x0000000400480947 */ /* 0x000fea0003800000 */
[----:B------:R-:W-:Y:S01]  /*0b20*/  ULDC.64 UR16, c[0x0][0x628] ;  /* 0x00018a0000107ab9 */ /* 0x000fe20000000a00 */
[C---:B------:R-:W-:Y:S01]  /*0b30*/  R2UR UR19, R7.reuse ;  /* 0x00000000071372ca */ /* 0x040fe200000e0000 */
[----:B------:R-:W-:Y:S01]  /*0b40*/  ULDC UR18, c[0x0][0x630] ;  /* 0x00018c0000127ab9 */ /* 0x000fe20000000800 */
[----:B------:R-:W-:Y:S02]  /*0b50*/  ISETP.NE.U32.AND P0, PT, RZ, UR16, PT ;  /* 0x00000010ff007c0c */ /* 0x000fe4000bf05070 */
[----:B------:R-:W-:Y:S02]  /*0b60*/  R2UR UR4, R7 ;  /* 0x00000000070472ca */ /* 0x000fe400000e0000 */
[----:B------:R-:W-:Y:S02]  /*0b70*/  ISETP.NE.AND.EX P0, PT, RZ, UR17, PT, P0 ;  /* 0x00000011ff007c0c */ /* 0x000fe4000bf05300 */
[----:B------:R-:W-:-:S11]  /*0b80*/  R2UR UR5, R6 ;  /* 0x00000000060572ca */ /* 0x000fd600000e0000 */
[----:B------:R-:W-:Y:S05]  /*0b90*/  @!P0 BRA `(.L_x_9) ;  /* 0x0000000000308947 */ /* 0x000fea0003800000 */
[----:B------:R-:W-:Y:S01]  /*0ba0*/  R2UR UR4, R7 ;  /* 0x00000000070472ca */ /* 0x000fe200000e0000 */
[----:B------:R-:W-:Y:S01]  /*0bb0*/  ULDC UR9, c[0x0][0x634] ;  /* 0x00018d0000097ab9 */ /* 0x000fe20000000800 */
[----:B------:R-:W-:-:S11]  /*0bc0*/  R2UR UR13, R6 ;  /* 0x00000000060d72ca */ /* 0x000fd600000e0000 */
[----:B------:R-:W-:-:S04]  /*0bd0*/  UIADD3 UR9, UP0, UR4, UR9, URZ ;  /* 0x0000000904097290 */ /* 0x000fc8000ff1e03f */
[----:B------:R-:W-:-:S04]  /*0be0*/  UIADD3.X UR13, URZ, UR13, URZ, UP0, !UPT ;  /* 0x0000000d3f0d7290 */ /* 0x000fc800087fe43f */
[----:B------:R-:W-:-:S04]  /*0bf0*/  UIMAD.WIDE.U32 UR4, UR13, UR16, URZ ;  /* 0x000000100d0472a5 */ /* 0x000fc8000f8e003f */
[----:B------:R-:W-:Y:S02]  /*0c00*/  UIMAD.WIDE.U32 UR6, UP0, UR9, UR17, UR4 ;  /* 0x00000011090672a5 */ /* 0x000fe4000f800004 */
[----:B------:R-:W-:Y:S02]  /*0c10*/  UIMAD.WIDE.U32 UR4, UR9, UR16, URZ ;  /* 0x00000010090472a5 */ /* 0x000fe4000f8e003f */
[----:B------:R-:W-:Y:S02]  /*0c20*/  UIADD3.X UR15, URZ, URZ, URZ, UP0, !UPT ;  /* 0x0000003f3f0f7290 */ /* 0x000fe400087fe43f */
[----:B------:R-:W-:Y:S01]  /*0c30*/  UIADD3 URZ, UP0, UR5, UR6, URZ ;  /* 0x00000006053f7290 */ /* 0x000fe2000ff1e03f */
[----:B------:R-:W-:-:S03]  /*0c40*/  UMOV UR14, UR7 ;  /* 0x00000007000e7c82 */ /* 0x000fc60008000000 */
[----:B------:R-:W-:-:S12]  /*0c50*/  UIMAD.WIDE.U32.X UR4, UR13, UR17, UR14, UP0 ;  /* 0x000000110d0472a5 */ /* 0x000fd800080e040e */
.L_x_9:
[----:B------:R-:W-:Y:S01]  /*0c60*/  USHF.R.U64 UR43, UR4, UR18, UR5 ;  /* 0x00000012042b7299 */ /* 0x000fe20008001205 */
[----:B------:R-:W-:Y:S01]  /*0c70*/  R2UR UR7, R6 ;  /* 0x00000000060772ca */ /* 0x000fe200000e0000 */
[----:B------:R-:W-:Y:S02]  /*0c80*/  USHF.R.U32.HI UR4, URZ, UR18, UR5 ;  /* 0x000000123f047299 */ /* 0x000fe40008011605 */
[----:B------:R-:W-:Y:S01]  /*0c90*/  UIADD3 UR5, UP0, URZ, -UR43, URZ ;  /* 0x8000002b3f057290 */ /* 0x000fe2000ff1e03f */
[----:B------:R-:W-:Y:S01]  /*0ca0*/  ULDC.64 UR14, c[0x0][0x620] ;  /* 0x00018800000e7ab9 */ /* 0x000fe20000000a00 */
[----:B------:R-:W-:Y:S02]  /*0cb0*/  UMOV UR6, UR19 ;  /* 0x0000001300067c82 */ /* 0x000fe40008000000 */
[----:B------:R-:W-:Y:S01]  /*0cc0*/  UIADD3.X UR4, URZ, ~UR4, URZ, UP0, !UPT ;  /* 0x800000043f047290 */ /* 0x000fe200087fe43f */
[----:B------:R-:W-:Y:S01]  /*0cd0*/  ULDC UR9, c[0x0][0x618] ;  /* 0x0001860000097ab9 */ /* 0x000fe20000000800 */
[----:B------:R-:W-:-:S02]  /*0ce0*/  UIMAD UR12, UR11, UR12, UR10 ;  /* 0x0000000c0b0c72a4 */ /* 0x000fc4000f8e020a */
[----:B------:R-:W-:Y:S02]  /*0cf0*/  UIMAD UR4, UR4, UR14, URZ ;  /* 0x0000000e040472a4 */ /* 0x000fe4000f8e023f */
[----:B------:R-:W-:Y:S02]  /*0d00*/  UIMAD.WIDE.U32 UR6, UR5, UR14, UR6 ;  /* 0x0000000e050672a5 */ /* 0x000fe4000f8e0006 */
[----:B------:R-:W-:Y:S01]  /*0d10*/  UIMAD UR4, UR5, UR15, UR4 ;  /* 0x0000000f050472a4 */ /* 0x000fe2000f8e0204 */
[----:B------:R-:W-:Y:S01]  /*0d20*/  ULDC UR10, c[0x0][0x608] ;  /* 0x00018200000a7ab9 */ /* 0x000fe20000000800 */
[----:B------:R-:W-:Y:S02]  /*0d30*/  ULDC UR18, c[0x0][0x658] ;  /* 0x0001960000127ab9 */ /* 0x000fe40000000800 */
[----:B------:R-:W-:Y:S01]  /*0d40*/  UIADD3 UR7, UR7, UR4, URZ ;  /* 0x0000000407077290 */ /* 0x000fe2000fffe03f */
[----:B------:R-:W-:Y:S02]  /*0d50*/  UMOV UR11, 0xffffffff ;  /* 0xffffffff000b7882 */ /* 0x000fe40000000000 */
[----:B------:R-:W-:Y:S01]  /*0d60*/  ULDC.64 UR4, c[0x0][0x640] ;  /* 0x0001900000047ab9 */ /* 0x000fe20000000a00 */
[----:B------:R-:W-:Y:S01]  /*0d70*/  USHF.R.U64 UR16, UR6, UR9, UR7 ;  /* 0x0000000906107299 */ /* 0x000fe20008001207 */
[----:B------:R-:W-:Y:S01]  /*0d80*/  ISETP.NE.U32.AND P0, PT, RZ, UR4, PT ;  /* 0x00000004ff007c0c */ /* 0x000fe2000bf05070 */
[----:B------:R-:W-:-:S02]  /*0d90*/  USHF.R.U32.HI UR7, URZ, UR9, UR7 ;  /* 0x000000093f077299 */ /* 0x000fc40008011607 */
[----:B------:R-:W-:Y:S01]  /*0da0*/  USHF.L.U32 UR6, UR11, UR18, URZ ;  /* 0x000000120b067299 */ /* 0x000fe2000800063f */
[----:B------:R-:W-:Y:S01]  /*0db0*/  ISETP.NE.AND.EX P0, PT, RZ, UR5, PT, P0 ;  /* 0x00000005ff007c0c */ /* 0x000fe2000bf05300 */
[----:B------:R-:W-:Y:S02]  /*0dc0*/  USHF.R.U64 UR22, UR16, UR10, UR7 ;  /* 0x0000000a10167299 */ /* 0x000fe40008001207 */
[----:B------:R-:W-:Y:S02]  /*0dd0*/  USHF.R.U32.HI UR7, URZ, UR10, UR7 ;  /* 0x0000000a3f077299 */ /* 0x000fe40008011607 */
[----:B------:R-:W-:Y:S02]  /*0de0*/  UISETP.NE.AND UP1, UPT, UR46, URZ, UPT ;  /* 0x0000003f2e00728c */ /* 0x000fe4000bf25270 */
[----:B------:R-:W-:Y:S01]  /*0df0*/  USHF.R.U64 UR23, UR22, UR18, UR7 ;  /* 0x0000001216177299 */ /* 0x000fe20008001207 */
[----:B------:R-:W-:Y:S01]  /*0e00*/  ULDC UR17, c[0x0][0x600] ;  /* 0x0001800000117ab9 */ /* 0x000fe20000000800 */
[----:B------:R-:W-:-:S02]  /*0e10*/  ULOP3.LUT UR13, URZ, UR6, URZ, 0x33, !UPT ;  /* 0x000000063f0d7292 */ /* 0x000fc4000f8e333f */
[----:B------:R-:W-:Y:S02]  /*0e20*/  UIADD3 UR15, UR17, -0x1, URZ ;  /* 0xffffffff110f7890 */ /* 0x000fe4000fffe03f */
[----:B------:R-:W-:Y:S02]  /*0e30*/  USEL UR12, UR8, UR12, !UP1 ;  /* 0x0000000c080c7287 */ /* 0x000fe4000c800000 */
[----:B------:R-:W-:Y:S01]  /*0e40*/  USHF.R.U32.HI UR7, URZ, UR18, UR7 ;  /* 0x000000123f077299 */ /* 0x000fe20008011607 */
[----:B------:R-:W-:Y:S01]  /*0e50*/  ULDC UR19, c[0x0][0x648] ;  /* 0x0001920000137ab9 */ /* 0x000fe20000000800 */
[----:B------:R-:W-:Y:S01]  /*0e60*/  ULDC UR20, c[0x0][0x638] ;  /* 0x00018e0000147ab9 */ /* 0x000fe20000000800 */
[----:B------:R-:W-:Y:S01]  /*0e70*/  UMOV UR21, 0x1 ;  /* 0x0000000100157882 */ /* 0x000fe20000000000 */
[----:B------:R-:W-:Y:S01]  /*0e80*/  UMOV UR6, UR23 ;  /* 0x0000001700067c82 */ /* 0x000fe20008000000 */
[----:B------:R-:W-:Y:S07]  /*0e90*/  @!P0 BRA `(.L_x_10) ;  /* 0x0000000000308947 */ /* 0x000fee0003800000 */
[----:B------:R-:W-:Y:S02]  /*0ea0*/  ULDC UR10, c[0x0][0x64c] ;  /* 0x00019300000a7ab9 */ /* 0x000fe40000000800 */
        /* <DEDUP_REMOVED lines=8> */
[----:B------:R-:W-:-:S07]  /*0f30*/  UIMAD.WIDE.U32.X UR4, UR14, UR5, UR10, UP0 ;  /* 0x000000050e0472a5 */ /* 0x000fce00080e040a */
[----:B------:R-:W-:Y:S01]  /*0f40*/  UMOV UR6, UR4 ;  /* 0x0000000400067c82 */ /* 0x000fe20008000000 */
[----:B------:R-:W-:-:S05]  /*0f50*/  UMOV UR7, UR5 ;  /* 0x0000000500077c82 */ /* 0x000fca0008000000 */
.L_x_10:
[----:B------:R-:W-:Y:S01]  /*0f60*/  USHF.R.U64 UR5, UR6, UR19, UR7 ;  /* 0x0000001306057299 */ /* 0x000fe20008001207 */
[----:B------:R-:W-:Y:S01]  /*0f70*/  IMAD.MOV.U32 R0, RZ, RZ, 0x1 ;  /* 0x00000001ff007424 */ /* 0x000fe200078e00ff */
[----:B------:R-:W-:Y:S02]  /*0f80*/  USHF.L.U32 UR4, UR21, UR18, URZ ;  /* 0x0000001215047299 */ /* 0x000fe4000800063f */
[----:B------:R-:W-:Y:S02]  /*0f90*/  ULOP3.LUT UR13, UR22, UR13, URZ, 0xc0, !UPT ;  /* 0x0000000d160d7292 */ /* 0x000fe4000f8ec03f */
[----:B------:R-:W-:Y:S02]  /*0fa0*/  UIADD3 UR6, -UR5, URZ, URZ ;  /* 0x0000003f05067290 */ /* 0x000fe4000fffe13f */
[----:B------:R-:W-:Y:S02]  /*0fb0*/  UIMAD UR13, UR4, UR5, UR13 ;  /* 0x00000005040d72a4 */ /* 0x000fe4000f8e020d */
[----:B------:R-:W-:-:S02]  /*0fc0*/  ULOP3.LUT UR15, UR16, UR15, URZ, 0xc0, !UPT ;  /* 0x0000000f100f7292 */ /* 0x000fc4000f8ec03f */
[----:B------:R-:W-:Y:S01]  /*0fd0*/  UIMAD UR4, UR6, UR20, UR23 ;  /* 0x00000014060472a4 */ /* 0x000fe2000f8e0217 */
[----:B------:R-:W-:Y:S01]  /*0fe0*/  ULDC UR5, c[0x0][0x610] ;  /* 0x0001840000057ab9 */ /* 0x000fe20000000800 */
[----:B------:R-:W-:Y:S02]  /*0ff0*/  UISETP.NE.AND UP0, UPT, UR46, URZ, UPT ;  /* 0x0000003f2e00728c */ /* 0x000fe4000bf05270 */
[----:B------:R-:W-:Y:S02]  /*1000*/  UIMAD UR12, UR13, UR5, UR12 ;  /* 0x000000050d0c72a4 */ /* 0x000fe4000f8e020c */
[----:B------:R-:W-:-:S04]  /*1010*/  UIMAD UR4, UR4, UR17, UR15 ;  /* 0x00000011040472a4 */ /* 0x000fc8000f8e020f */
[----:B------:R-:W-:Y:S02]  /*1020*/  USEL UR42, UR4, UR12, !UP0 ;  /* 0x0000000c042a7287 */ /* 0x000fe4000c000000 */
[----:B------:R-:W-:-:S12]  /*1030*/  USEL UR41, UR12, UR4, !UP0 ;  /* 0x000000040c297287 */ /* 0x000fd8000c000000 */
.L_x_8:
[----:B------:R-:W-:-:S08]  /*1040*/  NOP ;  /* 0x0000000000007918 */ /* 0x000fd00000000000 */
[----:B------:R-:W1:Y:S02]  /*1050*/  USETMAXREG.TRY_ALLOC.CTAPOOL UP0, 0xf0 ;  /* 0x000000f0000079c8 */ /* 0x000e640008000600 */
[----:B-1----:R-:W-:-:S13]  /*1060*/  PLOP3.LUT P0, PT, PT, PT, UP0, 0x80, 0x0 ;  /* 0x000000000000781c */ /* 0x002fda0003f0f008 */
[----:B------:R-:W-:Y:S05]  /*1070*/  @!P0 BRA `(.L_x_8) ;  /* 0xfffffffc00f08947 */ /* 0x000fea000383ffff */
[----:B------:R-:W-:Y:S01]  /*1080*/  ULDC.64 UR4, c[0x0][0x598] ;  /* 0x0001660000047ab9 */ /* 0x000fe20000000a00 */
[----:B------:R-:W-:Y:S01]  /*1090*/  ULDC.64 UR36, c[0x0][0x208] ;  /* 0x0000820000247ab9 */ /* 0x000fe20000000a00 */
[----:B------:R-:W-:-:S04]  /*10a0*/  ISETP.NE.U32.AND P0, PT, RZ, UR4, PT ;  /* 0x00000004ff007c0c */ /* 0x000fc8000bf05070 */
[----:B------:R-:W-:-:S13]  /*10b0*/  ISETP.NE.AND.EX P0, PT, RZ, UR5, PT, P0 ;  /* 0x00000005ff007c0c */ /* 0x000fda000bf05300 */
[----:B------:R-:W-:Y:S05]  /*10c0*/  @!P0 BRA `(.L_x_11) ;  /* 0x00000000001c8947 */ /* 0x000fea0003800000 */
[----:B------:R-:W1:Y:S02]  /*10d0*/  LDC.64 R2, c[0x0][0x598] ;  /* 0x00016600ff027b82 */ /* 0x000e640000000a00 */
[----:B-1----:R-:W2:Y:S02]  /*10e0*/  LDG.E.64 R2, desc[UR36][R2.64] ;  /* 0x0000002402027981 */ /* 0x002ea4000c1e1b00 */
[----:B--2---:R-:W-:-:S04]  /*10f0*/  ISETP.NE.U32.AND P0, PT, R2, RZ, PT ;  /* 0x000000ff0200720c */ /* 0x004fc80003f05070 */
[----:B------:R-:W-:-:S13]  /*1100*/  ISETP.NE.AND.EX P0, PT, R3, RZ, PT, P0 ;  /* 0x000000ff0300720c */ /* 0x000fda0003f05300 */
[----:B------:R-:W-:Y:S05]  /*1110*/  @!P0 BRA `(.L_x_11) ;  /* 0x0000000000088947 */ /* 0x000fea0003800000 */
[----:B------:R1:W5:Y:S01]  /*1120*/  LD.E R17, desc[UR36][R2.64] ;  /* 0x0000002402117980 */ /* 0x000362000c101900 */
[----:B------:R-:W-:Y:S05]  /*1130*/  BRA `(.L_x_12) ;  /* 0x0000000000247947 */ /* 0x000fea0003800000 */
.L_x_11:
[----:B------:R-:W-:Y:S02]  /*1140*/  ULDC.64 UR4, c[0x0][0x588] ;  /* 0x0001620000047ab9 */ /* 0x000fe40000000a00 */
[----:B------:R-:W-:-:S04]  /*1150*/  ISETP.NE.U32.AND P0, PT, RZ, UR4, PT ;  /* 0x00000004ff007c0c */ /* 0x000fc8000bf05070 */
[----:B------:R-:W-:-:S13]  /*1160*/  ISETP.NE.AND.EX P0, PT, RZ, UR5, PT, P0 ;  /* 0x00000005ff007c0c */ /* 0x000fda000bf05300 */
[----:B------:R-:W-:Y:S05]  /*1170*/  @!P0 BRA `(.L_x_13) ;  /* 0x00000000000c8947 */ /* 0x000fea0003800000 */
[----:B------:R-:W1:Y:S02]  /*1180*/  LDC.64 R2, c[0x0][0x588] ;  /* 0x00016200ff027b82 */ /* 0x000e640000000a00 */
[----:B-1----:R2:W5:Y:S01]  /*1190*/  LDG.E R17, desc[UR36][R2.64] ;  /* 0x0000002402117981 */ /* 0x002562000c1e1900 */
[----:B------:R-:W-:Y:S05]  /*11a0*/  BRA `(.L_x_12) ;  /* 0x0000000000087947 */ /* 0x000fea0003800000 */
.L_x_13:
[----:B------:R-:W-:Y:S02]  /*11b0*/  ULDC UR4, c[0x0][0x580] ;  /* 0x0001600000047ab9 */ /* 0x000fe40000000800 */
[----:B------:R-:W-:-:S07]  /*11c0*/  IMAD.U32 R17, RZ, RZ, UR4 ;  /* 0x00000004ff117e24 */ /* 0x000fce000f8e00ff */
.L_x_12:
[----:B------:R-:W-:Y:S02]  /*11d0*/  ULDC.64 UR4, c[0x0][0x5a0] ;  /* 0x0001680000047ab9 */ /* 0x000fe40000000a00 */
[----:B------:R-:W-:-:S04]  /*11e0*/  ISETP.NE.U32.AND P0, PT, RZ, UR4, PT ;  /* 0x00000004ff007c0c */ /* 0x000fc8000bf05070 */
[----:B------:R-:W-:-:S13]  /*11f0*/  ISETP.NE.AND.EX P0, PT, RZ, UR5, PT, P0 ;  /* 0x00000005ff007c0c */ /* 0x000fda000bf05300 */
[----:B------:R-:W-:Y:S05]  /*1200*/  @!P0 BRA `(.L_x_14) ;  /* 0x00000000001c8947 */ /* 0x000fea0003800000 */
[----:B-12---:R-:W1:Y:S02]  /*1210*/  LDC.64 R2, c[0x0][0x5a0] ;  /* 0x00016800ff027b82 */ /* 0x006e640000000a00 */
[----:B-1----:R-:W2:Y:S02]  /*1220*/  LDG.E.64 R2, desc[UR36][R2.64] ;  /* 0x0000002402027981 */ /* 0x002ea4000c1e1b00 */
[----:B--2---:R-:W-:-:S04]  /*1230*/  ISETP.NE.U32.AND P0, PT, R2, RZ, PT ;  /* 0x000000ff0200720c */ /* 0x004fc80003f05070 */
[----:B------:R-:W-:-:S13]  /*1240*/  ISETP.NE.AND.EX P0, PT, R3, RZ, PT, P0 ;  /* 0x000000ff0300720c */ /* 0x000fda0003f05300 */
[----:B------:R-:W-:Y:S05]  /*1250*/  @!P0 BRA `(.L_x_14) ;  /* 0x0000000000088947 */ /* 0x000fea0003800000 */
[----:B------:R1:W5:Y:S01]  /*1260*/  LD.E R18, desc[UR36][R2.64] ;  /* 0x0000002402127980 */ /* 0x000362000c101900 */
[----:B------:R-:W-:Y:S05]  /*1270*/  BRA `(.L_x_15) ;  /* 0x0000000000247947 */ /* 0x000fea0003800000 */
.L_x_14:
[----:B------:R-:W-:Y:S02]  /*1280*/  ULDC.64 UR4, c[0x0][0x590] ;  /* 0x0001640000047ab9 */ /* 0x000fe40000000a00 */
[----:B------:R-:W-:-:S04]  /*1290*/  ISETP.NE.U32.AND P0, PT, RZ, UR4, PT ;  /* 0x00000004ff007c0c */ /* 0x000fc8000bf05070 */
[----:B------:R-:W-:-:S13]  /*12a0*/  ISETP.NE.AND.EX P0, PT, RZ, UR5, PT, P0 ;  /* 0x00000005ff007c0c */ /* 0x000fda000bf05300 */
[----:B------:R-:W-:Y:S05]  /*12b0*/  @!P0 BRA `(.L_x_16) ;  /* 0x00000000000c8947 */ /* 0x000fea0003800000 */
[----:B-12---:R-:W1:Y:S02]  /*12c0*/  LDC.64 R2, c[0x0][0x590] ;  /* 0x00016400ff027b82 */ /* 0x006e640000000a00 */
[----:B-1----:R2:W5:Y:S01]  /*12d0*/  LDG.E R18, desc[UR36][R2.64] ;  /* 0x0000002402127981 */ /* 0x002562000c1e1900 */
[----:B------:R-:W-:Y:S05]  /*12e0*/  BRA `(.L_x_15) ;  /* 0x0000000000087947 */ /* 0x000fea0003800000 */
.L_x_16:
[----:B------:R-:W-:Y:S02]  /*12f0*/  ULDC UR4, c[0x0][0x584] ;  /* 0x0001610000047ab9 */ /* 0x000fe40000000800 */
[----:B------:R-:W-:-:S07]  /*1300*/  IMAD.U32 R18, RZ, RZ, UR4 ;  /* 0x00000004ff127e24 */ /* 0x000fce000f8e00ff */
.L_x_15:
[----:B------:R-:W-:-:S13]  /*1310*/  LOP3.LUT P0, RZ, R0, 0xff, RZ, 0xc0, !PT ;  /* 0x000000ff00ff7812 */ /* 0x000fda000780c0ff */
[----:B------:R-:W-:Y:S05]  /*1320*/  @!P0 EXIT ;  /* 0x000000000000894d */ /* 0x000fea0003800000 */
[----:B------:R-:W-:Y:S01]  /*1330*/  ULDC UR4, c[0x0][0x28c] ;  /* 0x0000a30000047ab9 */ /* 0x000fe20000000800 */
[----:B------:R-:W-:Y:S01]  /*1340*/  UMOV UR38, URZ ;  /* 0x0000003f00267c82 */ /* 0x000fe20008000000 */
[----:B------:R-:W-:Y:S01]  /*1350*/  UIADD3 UR4, UR4, 0x3f, URZ ;  /* 0x0000003f04047890 */ /* 0x000fe2000fffe03f */
[----:B------:R-:W-:-:S03]  /*1360*/  UMOV UR39, URZ ;  /* 0x0000003f00277c82 */ /* 0x000fc60008000000 */
[----:B------:R-:W-:-:S04]  /*1370*/  USHF.R.S32.HI UR5, URZ, 0x1f, UR4 ;  /* 0x0000001f3f057899 */ /* 0x000fc80008011404 */
[----:B------:R-:W-:-:S04]  /*1380*/  ULEA.HI UR5, UR5, UR4, URZ, 0x6 ;  /* 0x0000000405057291 */ /* 0x000fc8000f8f303f */
[----:B------:R-:W-:-:S12]  /*1390*/  USHF.R.S32.HI UR44, URZ, 0x6, UR5 ;  /* 0x000000063f2c7899 */ /* 0x000fd80008011405 */
.L_x_552:
[----:B------:R-:W3:Y:S01]  /*13a0*/  S2R R0, SR_TID.X ;  /* 0x0000000000007919 */ /* 0x000ee20000002100 */
[----:B----4-:R-:W4:Y:S01]  /*13b0*/  S2UR UR7, SR_CgaCtaId ;  /* 0x00000000000779c3 */ /* 0x010f220000008800 */
[----:B------:R-:W-:Y:S02]  /*13c0*/  UMOV UR6, 0x400 ;  /* 0x0000040000067882 */ /* 0x000fe40000000000 */
[----:B----4-:R-:W-:Y:S01]  /*13d0*/  ULEA UR6, UR7, UR6, 0x18 ;  /* 0x0000000607067291 */ /* 0x010fe2000f8ec03f */
[----:B---3--:R-:W-:-:S04]  /*13e0*/  LOP3.LUT R0, R0, 0x80, RZ, 0xc0, !PT ;  /* 0x0000008000007812 */ /* 0x008fc800078ec0ff */
[----:B------:R-:W-:-:S06]  /*13f0*/  SHF.R.U32.HI R0, RZ, 0x7, R0 ;  /* 0x00000007ff007819 */ /* 0x000fcc0000011600 */
[----:B------:R-:W3:Y:S02]  /*1400*/  SHFL.IDX PT, R0, R0, RZ, 0x1f ;  /* 0x00001fff00007589 */ /* 0x000ee400000e0000 */
[----:B---3--:R-:W-:-:S13]  /*1410*/  R2UR UR4, R0 ;  /* 0x00000000000472ca */ /* 0x008fda00000e0000 */
[----:B------:R-:W-:-:S04]  /*1420*/  ULEA.HI UR5, UR4, UR4, URZ, 0x1 ;  /* 0x0000000404057291 */ /* 0x000fc8000f8f083f */
[----:B------:R-:W-:-:S04]  /*1430*/  ULOP3.LUT UR5, UR5, 0xffffe, URZ, 0xc0, !UPT ;  /* 0x000ffffe05057892 */ /* 0x000fc8000f8ec03f */
[----:B------:R-:W-:-:S03]  /*1440*/  UIADD3 UR5, UR4, -UR5, URZ ;  /* 0x8000000504057290 */ /* 0x000fc6000fffe03f */
[----:B------:R-:W-:Y:S01]  /*1450*/  ULDC UR4, c[0x0][0x28c] ;  /* 0x0000a30000047ab9 */ /* 0x000fe20000000800 */
[----:B------:R-:W-:Y:S01]  /*1460*/  ULEA UR5, UR5, UR6, 0xc ;  /* 0x0000000605057291 */ /* 0x000fe2000f8e603f */
[----:B------:R-:W-:-:S03]  /*1470*/  ISETP.LT.AND P0, PT, RZ, UR4, PT ;  /* 0x00000004ff007c0c */ /* 0x000fc6000bf01270 */
[----:B------:R-:W-:-:S04]  /*1480*/  UIADD3 UR5, UR5, 0x180, URZ ;  /* 0x0000018005057890 */ /* 0x000fc8000fffe03f */
[----:B------:R-:W-:-:S04]  /*1490*/  USHF.R.U32.HI UR5, URZ, 0x4, UR5 ;  /* 0x000000043f057899 */ /* 0x000fc80008011605 */
[----:B------:R-:W-:-:S04]  /*14a0*/  ULOP3.LUT UR5, UR5, 0x3fff, URZ, 0xc0, !UPT ;  /* 0x00003fff05057892 */ /* 0x000fc8000f8ec03f */
[----:B------:R-:W-:Y:S01]  /*14b0*/  ULOP3.LUT UR45, UR5, 0x10000, URZ, 0xfc, !UPT ;  /* 0x00010000052d7892 */ /* 0x000fe2000f8efc3f */
[----:B-----5:R-:W-:Y:S11]  /*14c0*/  @P0 BRA `(.L_x_17) ;  /* 0x0000000000400947 */ /* 0x020ff60003800000 */
[----:B------:R-:W-:Y:S01]  /*14d0*/  MOV R0, 0x0 ;  /* 0x0000000000007802 */ /* 0x000fe20000000f00 */
[----:B------:R-:W-:Y:S01]  /*14e0*/  ULDC.64 UR4, c[0x4][0x68] ;  /* 0x01001a0000047ab9 */ /* 0x000fe20000000a00 */
[----:B------:R-:W-:Y:S01]  /*14f0*/  ULDC.64 UR6, c[0x4][0x8] ;  /* 0x0100020000067ab9 */ /* 0x000fe20000000a00 */
[----:B------:R-:W-:Y:S01]  /*1500*/  MOV R4, UR4 ;  /* 0x0000000400047c02 */ /* 0x000fe20008000f00 */
[----:B-12---:R1:W2:Y:S01]  /*1510*/  LDC.64 R2, c[0x4][R0] ;  /* 0x0100000000027b82 */ /* 0x0062a20000000a00 */
[----:B------:R-:W-:Y:S01]  /*1520*/  IMAD.U32 R5, RZ, RZ, UR5 ;  /* 0x00000005ff057e24 */ /* 0x000fe2000f8e00ff */
[----:B------:R-:W-:Y:S01]  /*1530*/  ULDC.64 UR4, c[0x4][0x70] ;  /* 0x01001c0000047ab9 */ /* 0x000fe20000000a00 */
[----:B------:R-:W-:Y:S01]  /*1540*/  IMAD.U32 R10, RZ, RZ, UR6 ;  /* 0x00000006ff0a7e24 */ /* 0x000fe2000f8e00ff */
[----:B------:R-:W-:Y:S01]  /*1550*/  MOV R11, UR7 ;  /* 0x00000007000b7c02 */ /* 0x000fe20008000f00 */
[----:B0-----:R-:W-:Y:S02]  /*1560*/  IMAD.U32 R6, RZ, RZ, UR4 ;  /* 0x00000004ff067e24 */ /* 0x001fe4000f8e00ff */
[----:B------:R-:W-:-:S02]  /*1570*/  IMAD.U32 R7, RZ, RZ, UR5 ;  /* 0x00000005ff077e24 */ /* 0x000fc4000f8e00ff */
[----:B------:R-:W-:Y:S02]  /*1580*/  IMAD.MOV.U32 R8, RZ, RZ, 0x1e1 ;  /* 0x000001e1ff087424 */ /* 0x000fe400078e00ff */
[----:B------:R-:W-:Y:S02]  /*1590*/  IMAD.MOV.U32 R12, RZ, RZ, 0x1 ;  /* 0x00000001ff0c7424 */ /* 0x000fe400078e00ff */
[----:B-1----:R-:W-:-:S07]  /*15a0*/  IMAD.MOV.U32 R13, RZ, RZ, RZ ;  /* 0x000000ffff0d7224 */ /* 0x002fce00078e00ff */
[----:B------:R-:W-:-:S07]  /*15b0*/  LEPC R20, `(.L_x_17) ;  /* 0x000000001014794e */ /* 0x000fce0000000000 */
[----:B--2--5:R-:W-:Y:S05]  /*15c0*/  CALL.ABS.NOINC R2 ;  /* 0x0000000002007343 */ /* 0x024fea0003c00000 */
.L_x_17:
[----:B------:R-:W-:-:S06]  /*15d0*/  ULOP3.LUT UR4, UR40, 0x1, URZ, 0xfc, !UPT ;  /* 0x0000000128047892 */ /* 0x000fcc000f8efc3f */
[----:B------:R-:W-:-:S05]  /*15e0*/  IMAD.U32 R0, RZ, RZ, UR4 ;  /* 0x00000004ff007e24 */ /* 0x000fca000f8e00ff */
[----:B------:R-:W-:-:S13]  /*15f0*/  ISETP.NE.AND P0, PT, R0, 0x3, PT ;  /* 0x000000030000780c */ /* 0x000fda0003f05270 */
[----:B------:R-:W-:Y:S05]  /*1600*/  @!P0 BRA `(.L_x_18) ;  /* 0x0000000000048947 */ /* 0x000fea0003800000 */
[----:B------:R-:W-:Y:S01]  /*1610*/  BPT.TRAP 0x1 ;  /* 0x000000040000795c */ /* 0x000fe20000300000 */
.L_x_18:
[----:B------:R-:W3:Y:S01]  /*1620*/  S2UR UR5, SR_CgaCtaId ;  /* 0x00000000000579c3 */ /* 0x000ee20000008800 */
[----:B------:R-:W-:Y:S01]  /*1630*/  UMOV UR4, 0x400 ;  /* 0x0000040000047882 */ /* 0x000fe20000000000 */
[----:B-12---:R-:W-:Y:S01]  /*1640*/  MOV R3, UR39 ;  /* 0x0000002700037c02 */ /* 0x006fe20008000f00 */
[----:B------:R-:W-:-:S05]  /*1650*/  IMAD.U32 R2, RZ, RZ, UR38 ;  /* 0x00000026ff027e24 */ /* 0x000fca000f8e00ff */
[----:B------:R-:W-:Y:S01]  /*1660*/  SHF.L.U32 R2, R2, 0x1f, RZ ;  /* 0x0000001f02027819 */ /* 0x000fe200000006ff */
[----:B---3--:R-:W-:-:S06]  /*1670*/  ULEA UR4, UR5, UR4, 0x18 ;  /* 0x0000000405047291 */ /* 0x008fcc000f8ec03f */
[----:B------:R-:W-:-:S04]  /*1680*/  IMAD.U32 R0, RZ, RZ, UR4 ;  /* 0x00000004ff007e24 */ /* 0x000fc8000f8e00ff */
[----:B------:R-:W-:-:S04]  /*1690*/  IMAD R3, R3, 0x8, R0 ;  /* 0x0000000803037824 */ /* 0x000fc800078e0200 */
[----:B------:R1:W2:Y:S01]  /*16a0*/  SYNCS.PHASECHK.TRANS64.TRYWAIT P1, [R3+URZ], R2 ;  /* 0x00000002030075a7 */ /* 0x0002a2000802017f */
[----:B------:R-:W-:Y:S05]  /*16b0*/  @!P0 BRA `(.L_x_19) ;  /* 0x0000000000048947 */ /* 0x000fea0003800000 */
[----:B------:R-:W-:Y:S01]  /*16c0*/  BPT.TRAP 0x1 ;  /* 0x000000040000795c */ /* 0x000fe20000300000 */
.L_x_19:
[----:B--2---:R-:W-:Y:S05]  /*16d0*/  @P1 BRA `(.L_x_20) ;  /* 0x0000000000081947 */ /* 0x004fea0003800000 */
[----:B------:R-:W2:Y:S02]  /*16e0*/  SYNCS.PHASECHK.TRANS64.TRYWAIT P1, [R3+URZ], R2 ;  /* 0x00000002030075a7 */ /* 0x000ea4000802017f */
[----:B--2---:R-:W-:Y:S05]  /*16f0*/  @!P1 BRA `(.L_x_21) ;  /* 0x0000012c00f49947 */ /* 0x004fea0003800000 */
.L_x_20:
[----:B------:R-:W-:-:S04]  /*1700*/  UISETP.LT.AND UP0, UPT, UR44, 0x1, UPT ;  /* 0x000000012c00788c */ /* 0x000fc8000bf01270 */
[----:B------:R-:W-:-:S06]  /*1710*/  USEL UR4, UR44, 0x1, UP0 ;  /* 0x000000012c047887 */ /* 0x000fcc0008000000 */
[----:B-12---:R-:W-:Y:S01]  /*1720*/  IMAD.U32 R3, RZ, RZ, UR4 ;  /* 0x00000004ff037e24 */ /* 0x006fe2000f8e00ff */
[----:B------:R-:W-:Y:S05]  /*1730*/  WARPSYNC.ALL ;  /* 0x0000000000007948 */ /* 0x000fea0003800000 */
[----:B------:R-:W-:-:S04]  /*1740*/  IADD3 R3, -R3, UR44, RZ ;  /* 0x0000002c03037c10 */ /* 0x000fc8000fffe1ff */
[----:B------:R-:W-:Y:S02]  /*1750*/  ISETP.GE.AND P1, PT, R3, 0x1, PT ;  /* 0x000000010300780c */ /* 0x000fe40003f26270 */
[----:B------:R-:W-:Y:S01]  /*1760*/  R2UR UR4, R0 ;  /* 0x00000000000472ca */ /* 0x000fe200000e0000 */
[----:B------:R-:W-:Y:S01]  /*1770*/  ULEA UR9, UR39, UR45, 0xa ;  /* 0x0000002d27097291 */ /* 0x000fe2000f8e503f */
[----:B------:R-:W-:Y:S01]  /*1780*/  WARPGROUP.ARRIVE ;  /* 0x00000000000079c5 */ /* 0x000fe20000000000 */
[----:B------:R-:W-:Y:S01]  /*1790*/  UMOV UR5, 0x80000020 ;  /* 0x8000002000057882 */ /* 0x000fe20000000000 */
[----:B------:R-:W-:-:S09]  /*17a0*/  UMOV UR7, 0x80000020 ;  /* 0x8000002000077882 */ /* 0x000fd20000000000 */
[----:B------:R-:W-:-:S04]  /*17b0*/  UIADD3 UR4, UR4, 0x1c180, URZ ;  /* 0x0001c18004047890 */ /* 0x000fc8000fffe03f */
[----:B------:R-:W-:-:S04]  /*17c0*/  USHF.R.U32.HI UR4, URZ, 0x4, UR4 ;  /* 0x000000043f047899 */ /* 0x000fc80008011604 */
[----:B------:R-:W-:-:S04]  /*17d0*/  ULOP3.LUT UR4, UR4, 0x3fff, URZ, 0xc0, !UPT ;  /* 0x00003fff04047892 */ /* 0x000fc8000f8ec03f */
[----:B------:R-:W-:-:S03]  /*17e0*/  ULOP3.LUT UR8, UR4, 0x10000, URZ, 0xfc, !UPT ;  /* 0x0001000004087892 */ /* 0x000fc6000f8efc3f */
[----:B------:R-:W-:Y:S01]  /*17f0*/  UMOV UR4, UR9 ;  /* 0x0000000900047c82 */ /* 0x000fe20008000000 */
[----:B------:R-:W-:-:S07]  /*1800*/  ULEA UR10, UR39, UR8, 0xa ;  /* 0x00000008270a7291 */ /* 0x000fce000f8e503f */
[----:B------:R-:W-:Y:S02]  /*1810*/  UMOV UR6, UR10 ;  /* 0x0000000a00067c82 */ /* 0x000fe40008000000 */
[----:B------:R-:W-:Y:S01]  /*1820*/  IGMMA.64x256x32.S8.S8 R24, gdesc[UR4], RZ, !UPT, gsb0 ;  /* 0x06600000041879f1 */ /* 0x000fe2000c0410ff */
[----:B------:R-:W-:Y:S01]  /*1830*/  UIADD3 UR4, UR9, 0x200, URZ ;  /* 0x0000020009047890 */ /* 0x000fe2000fffe03f */
[----:B------:R-:W-:Y:S01]  /*1840*/  UMOV UR5, 0x80000020 ;  /* 0x8000002000057882 */ /* 0x000fe20000000000 */
[----:B------:R-:W-:Y:S02]  /*1850*/  WARPGROUP.DEPBAR.LE gsb0, 0x0 ;  /* 0x00008000000079c5 */ /* 0x000fe40000010000 */
[----:B------:R-:W-:Y:S01]  /*1860*/  STL.64 [R1], R24 ;  /* 0x0000001801007387 */ /* 0x000fe20000100a00 */
[----:B------:R-:W-:Y:S01]  /*1870*/  MOV R235, R52 ;  /* 0x0000003400eb7202 */ /* 0x000fe20000000f00 */
[----:B------:R-:W-:Y:S01]  /*1880*/  IMAD.MOV.U32 R234, RZ, RZ, R53 ;  /* 0x000000ffffea7224 */ /* 0x000fe200078e0035 */
[----:B------:R-:W-:Y:S01]  /*1890*/  MOV R230, R57 ;  /* 0x0000003900e67202 */ /* 0x000fe20000000f00 */
[----:B------:R-:W-:Y:S01]  /*18a0*/  STL.64 [R1+0x8], R26 ;  /* 0x0000081a01007387 */ /* 0x000fe20000100a00 */
[----:B------:R-:W-:Y:S01]  /*18b0*/  IMAD.MOV.U32 R233, RZ, RZ, R54 ;  /* 0x000000ffffe97224 */ /* 0x000fe200078e0036 */
[----:B------:R-:W-:Y:S01]  /*18c0*/  MOV R225, R62 ;  /* 0x0000003e00e17202 */ /* 0x000fe20000000f00 */
[----:B------:R-:W-:Y:S01]  /*18d0*/  IMAD.MOV.U32 R232, RZ, RZ, R55 ;  /* 0x000000ffffe87224 */ /* 0x000fe200078e0037 */
        /* <DEDUP_REMOVED lines=54> */
[----:B0-----:R-:W-:Y:S01]  /*1c40*/  MOV R7, R147 ;  /* 0x0000009300077202 */ /* 0x001fe20000000f00 */
[----:B------:R-:W-:Y:S01]  /*1c50*/  IMAD.MOV.U32 R174, RZ, RZ, R90 ;  /* 0x000000ffffae7224 */ /* 0x000fe200078e005a */
[----:B------:R0:W-:Y:S01]  /*1c60*/  STL.64 [R1+0x68], R50 ;  /* 0x0000683201007387 */ /* 0x0001e20000100a00 */
[----:B------:R-:W-:-:S02]  /*1c70*/  IMAD.MOV.U32 R175, RZ, RZ, R91 ;  /* 0x000000ffffaf7224 */ /* 0x000fc400078e005b */
[----:B------:R-:W-:Y:S01]  /*1c80*/  IMAD.MOV.U32 R177, RZ, RZ, R93 ;  /* 0x000000ffffb17224 */ /* 0x000fe200078e005d */
[----:B------:R-:W-:Y:S01]  /*1c90*/  STL [R1+0x2b8], R155 ;  /* 0x0002b89b01007387 */ /* 0x000fe20000100800 */
[----:B------:R-:W-:Y:S02]  /*1ca0*/  IMAD.MOV.U32 R178, RZ, RZ, R94 ;  /* 0x000000ffffb27224 */ /* 0x000fe400078e005e */
[----:B------:R-:W-:Y:S02]  /*1cb0*/  IMAD.MOV.U32 R179, RZ, RZ, R95 ;  /* 0x000000ffffb37224 */ /* 0x000fe400078e005f */
[----:B------:R-:W-:Y:S02]  /*1cc0*/  IMAD.MOV.U32 R180, RZ, RZ, R96 ;  /* 0x000000ffffb47224 */ /* 0x000fe400078e0060 */
[----:B------:R-:W-:Y:S02]  /*1cd0*/  IMAD.MOV.U32 R182, RZ, RZ, R98 ;  /* 0x000000ffffb67224 */ /* 0x000fe400078e0062 */
[----:B------:R-:W-:-:S02]  /*1ce0*/  IMAD.MOV.U32 R183, RZ, RZ, R99 ;  /* 0x000000ffffb77224 */ /* 0x000fc400078e0063 */
[----:B------:R-:W-:Y:S02]  /*1cf0*/  IMAD.MOV.U32 R184, RZ, RZ, R100 ;  /* 0x000000ffffb87224 */ /* 0x000fe400078e0064 */
        /* <DEDUP_REMOVED lines=41> */
[----:B0-----:R-:W-:-:S06]  /*1f90*/  WARPGROUP.ARRIVE ;  /* 0x00000000000079c5 */ /* 0x001fcc0000000000 */
[----:B------:R-:W-:Y:S03]  /*1fa0*/  IGMMA.64x256x32.S8.S8 R24, gdesc[UR4], RZ, !UPT, gsb0 ;  /* 0x06600000041879f1 */ /* 0x000fe6000c0410ff */
[----:B------:R-:W-:Y:S02]  /*1fb0*/  WARPGROUP.DEPBAR.LE gsb0, 0x0 ;  /* 0x00008000000079c5 */ /* 0x000fe40000010000 */
[----:B------:R-:W-:Y:S04]  /*1fc0*/  STL.64 [R1+0x2b0], R150 ;  /* 0x0002b09601007387 */ /* 0x000fe80000100a00 */
        /* <DEDUP_REMOVED lines=20> */
[----:B------:R0:W-:Y:S04]  /*2110*/  STL.64 [R1+0x208], R108 ;  /* 0x0002086c01007387 */ /* 0x0001e80000100a00 */
[----:B0-----:R-:W2:Y:S04]  /*2120*/  LDL.LU R108, [R1] ;  /* 0x00000000016c7983 */ /* 0x001ea80000300800 */
[----:B------:R-:W2:Y:S04]  /*2130*/  LDL.LU R109, [R1+0x4] ;  /* 0x00000400016d7983 */ /* 0x000ea80000300800 */
        /* <DEDUP_REMOVED lines=25> */
[----:B------:R-:W2:Y:S01]  /*22d0*/  LDL.LU R135, [R1+0x6c] ;  /* 0x00006c0001877983 */ /* 0x000ea20000300800 */
        /* <DEDUP_REMOVED lines=10> */
[----:B------:R-:W-:Y:S01]  /*2380*/  UIADD3 UR4, UR9, 0x2, URZ ;  /* 0x0000000209047890 */ /* 0x000fe2000fffe03f */
[----:B------:R-:W-:Y:S01]  /*2390*/  IMAD.MOV.U32 R143, RZ, RZ, R228 ;  /* 0x000000ffff8f7224 */ /* 0x000fe200078e00e4 */
[----:B------:R-:W-:Y:S01]  /*23a0*/  UIADD3 UR6, UR10, 0x2, URZ ;  /* 0x000000020a067890 */ /* 0x000fe2000fffe03f */
[----:B------:R-:W-:Y:S01]  /*23b0*/  IMAD.MOV.U32 R144, RZ, RZ, R227 ;  /* 0x000000ffff907224 */ /* 0x000fe200078e00e3 */
[----:B------:R-:W-:Y:S01]  /*23c0*/  MOV R227, R11 ;  /* 0x0000000b00e37202 */ /* 0x000fe20000000f00 */
[----:B------:R-:W-:Y:S01]  /*23d0*/  IMAD.MOV.U32 R145, RZ, RZ, R226 ;  /* 0x000000ffff917224 */ /* 0x000fe200078e00e2 */
[----:B------:R-:W-:Y:S01]  /*23e0*/  UMOV UR5, 0x80000020 ;  /* 0x8000002000057882 */ /* 0x000fe20000000000 */
[----:B------:R-:W-:Y:S01]  /*23f0*/  IMAD.MOV.U32 R147, RZ, RZ, R224 ;  /* 0x000000ffff937224 */ /* 0x000fe200078e00e0 */
[----:B------:R-:W-:Y:S01]  /*2400*/  UMOV UR7, 0x80000020 ;  /* 0x8000002000077882 */ /* 0x000fe20000000000 */
[----:B------:R-:W-:-:S02]  /*2410*/  IMAD.MOV.U32 R148, RZ, RZ, R223 ;  /* 0x000000ffff947224 */ /* 0x000fc400078e00df */
[----:B------:R-:W-:Y:S01]  /*2420*/  IMAD.MOV.U32 R149, RZ, RZ, R222 ;  /* 0x000000ffff957224 */ /* 0x000fe200078e00de */
[----:B------:R-:W-:Y:S01]  /*2430*/  MOV R222, R20 ;  /* 0x0000001400de7202 */ /* 0x000fe20000000f00 */
        /* <DEDUP_REMOVED lines=15> */
[----:B------:R-:W-:-:S06]  /*2530*/  IMAD.MOV.U32 R235, RZ, RZ, R2 ;  /* 0x000000ffffeb7224 */ /* 0x000fcc00078e0002 */
[----:B--2---:R-:W-:-:S06]  /*2540*/  WARPGROUP.ARRIVE ;  /* 0x00000000000079c5 */ /* 0x004fcc0000000000 */
[----:B------:R-:W-:Y:S03]  /*2550*/  IGMMA.64x256x32.S8.S8 R108, gdesc[UR4], R108, gsb0 ;  /* 0x06600000046c79f1 */ /* 0x000fe6000804106c */
[----:B------:R-:W-:Y:S02]  /*2560*/  WARPGROUP.DEPBAR.LE gsb0, 0x0 ;  /* 0x00008000000079c5 */ /* 0x000fe40000010000 */
[----:B------:R-:W-:Y:S04]  /*2570*/  STL.64 [R1], R108 ;  /* 0x0000006c01007387 */ /* 0x000fe80000100a00 */
        /* <DEDUP_REMOVED lines=63> */
[----:B0-----:R1:W5:Y:S04]  /*2970*/  LDL.LU R155, [R1+0x2b8] ;  /* 0x0002b800019b7983 */ /* 0x0013680000300800 */
[----:B------:R-:W2:Y:S04]  /*2980*/  LDL.LU.64 R150, [R1+0x2b0] ;  /* 0x0002b00001967983 */ /* 0x000ea80000300a00 */
        /* <DEDUP_REMOVED lines=20> */
[----:B------:R-:W2:Y:S01]  /*2ad0*/  LDL.LU.64 R108, [R1+0x208] ;  /* 0x00020800016c7983 */ /* 0x000ea20000300a00 */
[----:B------:R-:W-:Y:S01]  /*2ae0*/  UIADD3 UR4, UR9, 0x202, URZ ;  /* 0x0000020209047890 */ /* 0x000fe2000fffe03f */
[----:B------:R-:W-:Y:S01]  /*2af0*/  UMOV UR5, 0x80000020 ;  /* 0x8000002000057882 */ /* 0x000fe20000000000 */
[----:B--2---:R-:W-:-:S07]  /*2b00*/  WARPGROUP.ARRIVE ;  /* 0x00000000000079c5 */ /* 0x004fce0000000000 */
[----:B------:R-:W-:Y:S03]  /*2b10*/  IGMMA.64x256x32.S8.S8 R24, gdesc[UR4], R24, gsb0 ;  /* 0x06600000041879f1 */ /* 0x000fe60008041018 */
[----:B------:R-:W-:Y:S02]  /*2b20*/  WARPGROUP.DEPBAR.LE gsb0, 0x0 ;  /* 0x00008000000079c5 */ /* 0x000fe40000010000 */
[----:B-1----:R-:W-:Y:S05]  /*2b30*/  @!P1 BRA `(.L_x_22) ;  /* 0x0000002000909947 */ /* 0x002fea0003800000 */
[----:B------:R-:W-:Y:S02]  /*2b40*/  UIADD3 UR4, UR39, 0x1, URZ ;  /* 0x0000000127047890 */ /* 0x000fe4000fffe03f */
[----:B------:R-:W-:Y:S02]  /*2b50*/  UMOV UR10, UR39 ;  /* 0x00000027000a7c82 */ /* 0x000fe40008000000 */
[----:B------:R-:W-:-:S04]  /*2b60*/  UISETP.NE.AND UP0, UPT, UR4, 0x7, UPT ;  /* 0x000000070400788c */ /* 0x000fc8000bf05270 */
[----:B------:R-:W-:Y:S02]  /*2b70*/  USEL UR5, URZ, 0x1, UP0 ;  /* 0x000000013f057887 */ /* 0x000fe40008000000 */
[----:B------:R-:W-:Y:S02]  /*2b80*/  USEL UR9, UR4, URZ, UP0 ;  /* 0x0000003f04097287 */ /* 0x000fe40008000000 */
[----:B------:R-:W-:-:S06]  /*2b90*/  ULOP3.LUT UR5, UR38, UR5, URZ, 0x3c, !UPT ;  /* 0x0000000526057292 */ /* 0x000fcc000f8e3c3f */
[----:B------:R-:W-:-:S07]  /*2ba0*/  IMAD.U32 R2, RZ, RZ, UR5 ;  /* 0x00000005ff027e24 */ /* 0x000fce000f8e00ff */
.L_x_29:
[----:B------:R-:W-:Y:S05]  /*2bb0*/  @!P0 BRA `(.L_x_23) ;  /* 0x0000000000048947 */ /* 0x000fea0003800000 */
[----:B------:R-:W-:Y:S01]  /*2bc0*/  BPT.TRAP 0x1 ;  /* 0x000000040000795c */ /* 0x000fe20000300000 */
.L_x_23:
[----:B------:R-:W0:Y:S01]  /*2bd0*/  S2UR UR5, SR_CgaCtaId ;  /* 0x00000000000579c3 */ /* 0x000e220000008800 */
[----:B------:R-:W-:Y:S01]  /*2be0*/  UMOV UR4, 0x400 ;  /* 0x0000040000047882 */ /* 0x000fe20000000000 */
[----:B------:R-:W-:Y:S02]  /*2bf0*/  MOV R4, UR9 ;  /* 0x0000000900047c02 */ /* 0x000fe40008000f00 */
[----:B------:R-:W-:Y:S01]  /*2c00*/  SHF.L.U32 R5, R2, 0x1f, RZ ;  /* 0x0000001f02057819 */ /* 0x000fe200000006ff */
[----:B0-----:R-:W-:-:S06]  /*2c10*/  ULEA UR4, UR5, UR4, 0x18 ;  /* 0x0000000405047291 */ /* 0x001fcc000f8ec03f */
[----:B------:R-:W-:-:S04]  /*2c20*/  IMAD.U32 R0, RZ, RZ, UR4 ;  /* 0x00000004ff007e24 */ /* 0x000fc8000f8e00ff */
[----:B------:R-:W-:-:S04]  /*2c30*/  IMAD R4, R4, 0x8, R0 ;  /* 0x0000000804047824 */ /* 0x000fc800078e0200 */
[----:B------:R0:W1:Y:S01]  /*2c40*/  SYNCS.PHASECHK.TRANS64.TRYWAIT P1, [R4+URZ], R5 ;  /* 0x00000005040075a7 */ /* 0x000062000802017f */
[----:B------:R-:W-:Y:S05]  /*2c50*/  @!P0 BRA `(.L_x_24) ;  /* 0x0000000000048947 */ /* 0x000fea0003800000 */
[----:B------:R-:W-:Y:S01]  /*2c60*/  BPT.TRAP 0x1 ;  /* 0x000000040000795c */ /* 0x000fe20000300000 */
.L_x_24:
[----:B-1----:R-:W-:Y:S05]  /*2c70*/  @P1 BRA `(.L_x_25) ;  /* 0x0000000000081947 */ /* 0x002fea0003800000 */
[----:B------:R-:W1:Y:S02]  /*2c80*/  SYNCS.PHASECHK.TRANS64.TRYWAIT P1, [R4+URZ], R5 ;  /* 0x00000005040075a7 */ /* 0x000e64000802017f */
[----:B-1----:R-:W-:Y:S05]  /*2c90*/  @!P1 BRA `(.L_x_26) ;  /* 0x0000011800a09947 */ /* 0x002fea0003800000 */
.L_x_25:
        /* <DEDUP_REMOVED lines=64> */
[----:B--2---:R-:W2:Y:S04]  /*30a0*/  LDL.LU.64 R24, [R1] ;  /* 0x0000000001187983 */ /* 0x004ea80000300a00 */
        /* <DEDUP_REMOVED lines=63> */
[----:B------:R-:W-:-:S02]  /*34a0*/  ULEA UR11, UR9, UR45, 0xa ;  /* 0x0000002d090b7291 */ /* 0x000fc4000f8e503f */
[----:B------:R-:W-:Y:S01]  /*34b0*/  ULEA UR12, UR9, UR8, 0xa ;  /* 0x00000008090c7291 */ /* 0x000fe2000f8e503f */
[----:B------:R-:W-:Y:S01]  /*34c0*/  UMOV UR5, 0x80000020 ;  /* 0x8000002000057882 */ /* 0x000fe20000000000 */
[----:B------:R-:W-:-:S03]  /*34d0*/  UMOV UR7, 0x80000020 ;  /* 0x8000002000077882 */ /* 0x000fc60000000000 */
[----:B------:R-:W-:Y:S02]  /*34e0*/  UMOV UR4, UR11 ;  /* 0x0000000b00047c82 */ /* 0x000fe40008000000 */
[----:B------:R-:W-:Y:S01]  /*34f0*/  UMOV UR6, UR12 ;  /* 0x0000000c00067c82 */ /* 0x000fe20008000000 */
[----:B--2---:R-:W-:-:S06]  /*3500*/  WARPGROUP.ARRIVE ;  /* 0x00000000000079c5 */ /* 0x004fcc0000000000 */
[----:B------:R-:W-:Y:S03]  /*3510*/  IGMMA.64x256x32.S8.S8 R24, gdesc[UR4], R24, gsb0 ;  /* 0x06600000041879f1 */ /* 0x000fe60008041018 */
[----:B------:R-:W-:Y:S02]  /*3520*/  WARPGROUP.DEPBAR.LE gsb0, 0x0 ;  /* 0x00008000000079c5 */ /* 0x000fe40000010000 */
[----:B------:R-:W-:Y:S01]  /*3530*/  STL.64 [R1], R24 ;  /* 0x0000001801007387 */ /* 0x000fe20000100a00 */
[----:B01----:R-:W-:Y:S01]  /*3540*/  IMAD.MOV.U32 R5, RZ, RZ, R150 ;  /* 0x000000ffff057224 */ /* 0x003fe200078e0096 */
        /* <DEDUP_REMOVED lines=54> */
[----:B------:R0:W-:Y:S01]  /*38b0*/  STL [R1+0x70], R52 ;  /* 0x0000703401007387 */ /* 0x0001e20000100800 */
[----:B------:R-:W-:Y:S01]  /*38c0*/  IMAD.MOV.U32 R199, RZ, RZ, R115 ;  /* 0x000000ffffc77224 */ /* 0x000fe200078e0073 */
[----:B------:R-:W-:Y:S01]  /*38d0*/  MOV R177, R93 ;  /* 0x0000005d00b17202 */ /* 0x000fe20000000f00 */
[----:B------:R-:W-:Y:S01]  /*38e0*/  IMAD.MOV.U32 R196, RZ, RZ, R112 ;  /* 0x000000ffffc47224 */ /* 0x000fe200078e0070 */
[----:B------:R-:W2:Y:S01]  /*38f0*/  LDL.LU.64 R150, [R1+0x4b8] ;  /* 0x0004b80001967983 */ /* 0x000ea20000300a00 */
        /* <DEDUP_REMOVED lines=32> */
[----:B------:R-:W-:-:S02]  /*3b00*/  IMAD.MOV.U32 R175, RZ, RZ, R91 ;  /* 0x000000ffffaf7224 */ /* 0x000fc400078e005b */
[----:B------:R-:W-:Y:S01]  /*3b10*/  IMAD.MOV.U32 R172, RZ, RZ, R88 ;  /* 0x000000ffffac7224 */ /* 0x000fe200078e0058 */
[----:B------:R-:W2:Y:S01]  /*3b20*/  LDL.LU.64 R132, [R1+0x470] ;  /* 0x0004700001847983 */ /* 0x000ea20000300a00 */
[----:B------:R-:W-:Y:S02]  /*3b30*/  IMAD.MOV.U32 R170, RZ, RZ, R86 ;  /* 0x000000ffffaa7224 */ /* 0x000fe400078e0056 */
[----:B------:R-:W-:Y:S01]  /*3b40*/  IMAD.MOV.U32 R171, RZ, RZ, R87 ;  /* 0x000000ffffab7224 */ /* 0x000fe200078e0057 */
[----:B------:R-:W2:Y:S01]  /*3b50*/  LDL.LU.64 R130, [R1+0x468] ;  /* 0x0004680001827983 */ /* 0x000ea20000300a00 */
[----:B------:R-:W-:Y:S02]  /*3b60*/  IMAD.MOV.U32 R168, RZ, RZ, R84 ;  /* 0x000000ffffa87224 */ /* 0x000fe400078e0054 */
        /* <DEDUP_REMOVED lines=63> */
[----:B0-----:R-:W2:Y:S04]  /*3f60*/  LDL.LU.64 R52, [R1+0x330] ;  /* 0x0003300001347983 */ /* 0x001ea80000300a00 */
        /* <DEDUP_REMOVED lines=15> */
[----:B------:R-:W-:-:S02]  /*4060*/  UMOV UR5, 0x80000020 ;  /* 0x8000002000057882 */ /* 0x000fc40000000000 */
[----:B-----5:R-:W-:Y:S01]  /*4070*/  STL [R1+0x2b8], R155 ;  /* 0x0002b89b01007387 */ /* 0x020fe20000100800 */
[----:B--2---:R-:W-:-:S06]  /*4080*/  WARPGROUP.ARRIVE ;  /* 0x00000000000079c5 */ /* 0x004fcc0000000000 */
[----:B------:R-:W-:Y:S03]  /*4090*/  IGMMA.64x256x32.S8.S8 R24, gdesc[UR4], R24, gsb0 ;  /* 0x06600000041879f1 */ /* 0x000fe60008041018 */
        /* <DEDUP_REMOVED lines=64> */
[----:B------:R-:W-:-:S02]  /*44a0*/  IMAD.MOV.U32 R145, RZ, RZ, R227 ;  /* 0x000000ffff917224 */ /* 0x000fc400078e00e3 */
[----:B------:R-:W-:Y:S01]  /*44b0*/  IMAD.MOV.U32 R147, RZ, RZ, R225 ;  /* 0x000000ffff937224 */ /* 0x000fe200078e00e1 */
[----:B------:R-:W-:Y:S01]  /*44c0*/  MOV R225, R14 ;  /* 0x0000000e00e17202 */ /* 0x000fe20000000f00 */
[----:B------:R-:W-:Y:S02]  /*44d0*/  IMAD.MOV.U32 R148, RZ, RZ, R224 ;  /* 0x000000ffff947224 */ /* 0x000fe400078e00e0 */
[----:B------:R-:W-:Y:S02]  /*44e0*/  IMAD.MOV.U32 R149, RZ, RZ, R223 ;  /* 0x000000ffff957224 */ /* 0x000fe400078e00df */
[----:B------:R-:W-:Y:S01]  /*44f0*/  IMAD.MOV.U32 R151, RZ, RZ, R221 ;  /* 0x000000ffff977224 */ /* 0x000fe200078e00dd */
[----:B------:R-:W-:Y:S01]  /*4500*/  MOV R221, R22 ;  /* 0x0000001600dd7202 */ /* 0x000fe20000000f00 */
        /* <DEDUP_REMOVED lines=12> */
[----:B------:R-:W-:Y:S01]  /*45d0*/  IMAD.MOV.U32 R235, RZ, RZ, R4 ;  /* 0x000000ffffeb7224 */ /* 0x000fe200078e0004 */
[----:B------:R-:W-:Y:S02]  /*45e0*/  UIADD3 UR4, UR11, 0x2, URZ ;  /* 0x000000020b047890 */ /* 0x000fe4000fffe03f */
[----:B------:R-:W-:Y:S01]  /*45f0*/  UIADD3 UR6, UR12, 0x2, URZ ;  /* 0x000000020c067890 */ /* 0x000fe2000fffe03f */
[----:B------:R-:W-:Y:S01]  /*4600*/  UMOV UR5, 0x80000020 ;  /* 0x8000002000057882 */ /* 0x000fe20000000000 */
[----:B------:R-:W-:Y:S01]  /*4610*/  UMOV UR7, 0x80000020 ;  /* 0x8000002000077882 */ /* 0x000fe20000000000 */
        /* <DEDUP_REMOVED lines=96> */
[----:B------:R-:W-:Y:S01]  /*4c20*/  BPT.TRAP 0x1 ;  /* 0x000000040000795c */ /* 0x000fe20000300000 */
.L_x_27:
[----:B------:R-:W-:Y:S01]  /*4c30*/  ISETP.NE.AND P1, PT, R19, RZ, PT ;  /* 0x000000ff1300720c */ /* 0x000fe20003f25270 */
[----:B------:R-:W-:Y:S01]  /*4c40*/  IMAD.U32 R4, RZ, RZ, UR10 ;  /* 0x0000000aff047e24 */ /* 0x000fe2000f8e00ff */
[----:B------:R-:W-:-:S11]  /*4c50*/  UISETP.GT.U32.AND UP0, UPT, UR40, 0x1, UPT ;  /* 0x000000012800788c */ /* 0x000fd6000bf04070 */
[----:B------:R-:W-:-:S05]  /*4c60*/  @P1 LEA R4, R4, R0, 0x3 ;  /* 0x0000000004041211 */ /* 0x000fca00078e18ff */
[----:B------:R-:W-:-:S05]  /*4c70*/  @P1 VIADD R4, R4, 0x38 ;  /* 0x0000003804041836 */ /* 0x000fca0000000000 */
[----:B-----5:R-:W-:-:S04]  /*4c80*/  @P1 PRMT R4, R155, 0x654, R4 ;  /* 0x000006549b041816 */ /* 0x020fc80000000004 */
[----:B------:R0:W-:Y:S01]  /*4c90*/  @P1 SYNCS.ARRIVE.TRANS64.RED.A1T0 RZ, [R4+URZ], RZ ;  /* 0x000000ff04ff19a7 */ /* 0x0001e2000810043f */
[----:B------:R-:W-:-:S13]  /*4ca0*/  PLOP3.LUT P1, PT, PT, PT, UP0, 0x80, 0x0 ;  /* 0x000000000000781c */ /* 0x000fda0003f2f008 */
[----:B0-----:R-:W-:Y:S05]  /*4cb0*/  @P1 BRA `(.L_x_28) ;  /* 0x0000000000041947 */ /* 0x001fea0003800000 */
[----:B------:R-:W-:Y:S01]  /*4cc0*/  BPT.TRAP 0x1 ;  /* 0x000000040000795c */ /* 0x000fe20000300000 */
.L_x_28:
[----:B------:R-:W-:Y:S01]  /*4cd0*/  UIADD3 UR9, UR9, 0x1, URZ ;  /* 0x0000000109097890 */ /* 0x000fe2000fffe03f */
[C---:B------:R-:W-:Y:S01]  /*4ce0*/  ISETP.GT.AND P1, PT, R3.reuse, 0x1, PT ;  /* 0x000000010300780c */ /* 0x040fe20003f24270 */
[----:B------:R-:W-:Y:S01]  /*4cf0*/  UIADD3 UR10, UR10, 0x1, URZ ;  /* 0x000000010a0a7890 */ /* 0x000fe2000fffe03f */
[----:B------:R-:W-:Y:S01]  /*4d00*/  VIADD R3, R3, 0xffffffff ;  /* 0xffffffff03037836 */ /* 0x000fe20000000000 */
[----:B------:R-:W-:Y:S02]  /*4d10*/  UISETP.NE.AND UP0, UPT, UR9, 0x7, UPT ;  /* 0x000000070900788c */ /* 0x000fe4000bf05270 */
[----:B------:R-:W-:Y:S02]  /*4d20*/  UISETP.NE.AND UP1, UPT, UR10, 0x7, UPT ;  /* 0x000000070a00788c */ /* 0x000fe4000bf25270 */
[----:B------:R-:W-:Y:S02]  /*4d30*/  USEL UR4, URZ, 0x1, UP0 ;  /* 0x000000013f047887 */ /* 0x000fe40008000000 */
[----:B------:R-:W-:-:S02]  /*4d40*/  USEL UR9, UR9, URZ, UP0 ;  /* 0x0000003f09097287 */ /* 0x000fc40008000000 */
[----:B------:R-:W-:Y:S02]  /*4d50*/  USEL UR10, UR10, URZ, UP1 ;  /* 0x0000003f0a0a7287 */ /* 0x000fe40008800000 */
[----:B------:R-:W-:Y:S01]  /*4d60*/  LOP3.LUT R2, R2, UR4, RZ, 0x3c, !PT ;  /* 0x0000000402027c12 */ /* 0x000fe2000f8e3cff */
[----:B------:R-:W-:Y:S09]  /*4d70*/  @P1 BRA `(.L_x_29) ;  /* 0xffffffdc008c1947 */ /* 0x000ff2000383ffff */
.L_x_22:
[----:B------:R-:W0:Y:S02]  /*4d80*/  LDC R2, c[0x0][0x28c] ;  /* 0x0000a300ff027b82 */ /* 0x000e240000000800 */
[----:B0-----:R-:W-:-:S13]  /*4d90*/  ISETP.GE.AND P1, PT, R2, 0x1, PT ;  /* 0x000000010200780c */ /* 0x001fda0003f26270 */
[----:B------:R-:W-:Y:S05]  /*4da0*/  @!P1 BRA `(.L_x_30) ;  /* 0x00000000005c9947 */ /* 0x000fea0003800000 */
[----:B------:R-:W-:Y:S05]  /*4db0*/  @!P0 BRA `(.L_x_31) ;  /* 0x0000000000048947 */ /* 0x000fea0003800000 */
[----:B------:R-:W-:Y:S01]  /*4dc0*/  BPT.TRAP 0x1 ;  /* 0x000000040000795c */ /* 0x000fe20000300000 */
.L_x_31:
[----:B------:R-:W-:Y:S01]  /*4dd0*/  ISETP.NE.AND P0, PT, R19, RZ, PT ;  /* 0x000000ff1300720c */ /* 0x000fe20003f05270 */
[----:B------:R-:W-:-:S12]  /*4de0*/  BSSY B0, `(.L_x_32) ;  /* 0x000000f000007945 */ /* 0x000fd80003800000 */
[----:B------:R-:W-:Y:S05]  /*4df0*/  @!P0 BRA `(.L_x_33) ;  /* 0x0000000000348947 */ /* 0x000fea0003800000 */
[----:B------:R-:W-:-:S04]  /*4e00*/  UISETP.LT.AND UP0, UPT, UR44, 0x1, UPT ;  /* 0x000000012c00788c */ /* 0x000fc8000bf01270 */
[----:B------:R-:W-:-:S04]  /*4e10*/  USEL UR6, UR44, 0x1, UP0 ;  /* 0x000000012c067887 */ /* 0x000fc80008000000 */
[----:B------:R-:W-:-:S04]  /*4e20*/  UIADD3 UR6, UR39, UR44, -UR6 ;  /* 0x0000002c27067290 */ /* 0x000fc8000fffe806 */
[----:B------:R-:W-:-:S04]  /*4e30*/  UIMAD.WIDE.U32 UR4, UR6, 0x24924925, URZ ;  /* 0x24924925060478a5 */ /* 0x000fc8000f8e003f */
[----:B------:R-:W-:-:S04]  /*4e40*/  UIADD3 UR4, UR6, -UR5, URZ ;  /* 0x8000000506047290 */ /* 0x000fc8000fffe03f */
[----:B------:R-:W-:-:S04]  /*4e50*/  ULEA.HI UR4, UR4, UR5, URZ, 0x1f ;  /* 0x0000000504047291 */ /* 0x000fc8000f8ff83f */
[----:B------:R-:W-:-:S04]  /*4e60*/  USHF.R.U32.HI UR4, URZ, 0x2, UR4 ;  /* 0x000000023f047899 */ /* 0x000fc80008011604 */
[----:B------:R-:W-:-:S06]  /*4e70*/  UIMAD UR4, UR4, -0x7, UR6 ;  /* 0xfffffff9040478a4 */ /* 0x000fcc000f8e0206 */
[----:B------:R-:W-:-:S05]  /*4e80*/  IMAD.U32 R2, RZ, RZ, UR4 ;  /* 0x00000004ff027e24 */ /* 0x000fca000f8e00ff */
[----:B------:R-:W-:-:S05]  /*4e90*/  LEA R0, R2, R0, 0x3 ;  /* 0x0000000002007211 */ /* 0x000fca00078e18ff */
[----:B------:R-:W-:-:S05]  /*4ea0*/  VIADD R0, R0, 0x38 ;  /* 0x0000003800007836 */ /* 0x000fca0000000000 */
[----:B-----5:R-:W-:-:S04]  /*4eb0*/  PRMT R0, R155, 0x654, R0 ;  /* 0x000006549b007816 */ /* 0x020fc80000000000 */
[----:B------:R0:W-:Y:S03]  /*4ec0*/  SYNCS.ARRIVE.TRANS64.RED.A1T0 RZ, [R0+URZ], RZ ;  /* 0x000000ff00ff79a7 */ /* 0x0001e6000810043f */
.L_x_33:
[----:B------:R-:W-:Y:S05]  /*4ed0*/  BSYNC B0 ;  /* 0x0000000000007941 */ /* 0x000fea0003800000 */
.L_x_32:
[----:B------:R-:W-:-:S06]  /*4ee0*/  UISETP.GT.U32.AND UP0, UPT, UR40, 0x1, UPT ;  /* 0x000000012800788c */ /* 0x000fcc000bf04070 */
[----:B------:R-:W-:-:S13]  /*4ef0*/  PLOP3.LUT P0, PT, PT, PT, UP0, 0x80, 0x0 ;  /* 0x000000000000781c */ /* 0x000fda0003f0f008 */
[----:B------:R-:W-:Y:S05]  /*4f00*/  @P0 BRA `(.L_x_30) ;  /* 0x0000000000040947 */ /* 0x000fea0003800000 */
[----:B------:R-:W-:Y:S01]  /*4f10*/  BPT.TRAP 0x1 ;  /* 0x000000040000795c */ /* 0x000fe20000300000 */
.L_x_30:
[----:B------:R-:W1:Y:S01]  /*4f20*/  S2R R6, SR_TID.X ;  /* 0x0000000000067919 */ /* 0x000e620000002100 */
[----:B------:R-:W-:Y:S01]  /*4f30*/  MOV R13, 0x6540 ;  /* 0x00006540000d7802 */ /* 0x000fe20000000f00 */
[----:B------:R-:W-:Y:S02]  /*4f40*/  UIMAD.WIDE UR8, UR41, 0x100, URZ ;  /* 0x00000100290878a5 */ /* 0x000fe4000f8e023f */
[----:B------:R-:W-:Y:S01]  /*4f50*/  USHF.R.S32.HI UR10, URZ, 0x1f, UR43 ;  /* 0x0000001f3f0a7899 */ /* 0x000fe2000801142b */
[----:B------:R-:W-:Y:S01]  /*4f60*/  ULDC.64 UR6, c[0x0][0x5d0] ;  /* 0x0001740000067ab9 */ /* 0x000fe20000000a00 */
[----:B------:R-:W-:Y:S02]  /*4f70*/  USHF.L.U32 UR41, UR41, 0x8, URZ ;  /* 0x0000000829297899 */ /* 0x000fe4000800063f */
[----:B------:R-:W-:Y:S02]  /*4f80*/  UIMAD UR4, UR10, UR6, URZ ;  /* 0x000000060a0472a4 */ /* 0x000fe4000f8e023f */
[----:B------:R-:W-:-:S02]  /*4f90*/  UIADD3 UR39, UR44, UR39, URZ ;  /* 0x000000272c277290 */ /* 0x000fc4000fffe03f */
[----:B------:R-:W-:Y:S02]  /*4fa0*/  UIMAD UR4, UR43, UR7, UR4 ;  /* 0x000000072b0472a4 */ /* 0x000fe4000f8e0204 */
[----:B------:R-:W-:Y:S01]  /*4fb0*/  UISETP.GT.U32.AND UP0, UPT, UR39, 0x6, UPT ;  /* 0x000000062700788c */ /* 0x000fe2000bf04070 */
[----:B------:R-:W-:Y:S01]  /*4fc0*/  ULDC UR7, c[0x0][0x284] ;  /* 0x0000a10000077ab9 */ /* 0x000fe20000000800 */
[----:B------:R-:W-:Y:S01]  /*4fd0*/  UISETP.GE.U32.AND UP1, UPT, UR44, 0x7, UPT ;  /* 0x000000072c00788c */ /* 0x000fe2000bf26070 */
[----:B------:R-:W-:Y:S01]  /*4fe0*/  IMAD.U32 R154, RZ, RZ, UR7 ;  /* 0x00000007ff9a7e24 */ /* 0x000fe2000f8e00ff */
[----:B------:R-:W-:Y:S01]  /*4ff0*/  UISETP.LT.U32.AND UP0, UPT, UR44, 0x7, UP0 ;  /* 0x000000072c00788c */ /* 0x000fe20008701070 */
[--C-:B-1----:R-:W-:Y:S01]  /*5000*/  SHF.R.U32.HI R2, RZ, 0x7, R6.reuse ;  /* 0x00000007ff027819 */ /* 0x102fe20000011606 */
[----:B------:R-:W-:Y:S01]  /*5010*/  IMAD.SHL.U32 R12, R6, 0x2, RZ ;  /* 0x00000002060c7824 */ /* 0x000fe200078e00ff */
[----:B------:R-:W-:Y:S02]  /*5020*/  SHF.R.U32.HI R3, RZ, 0x2, R6 ;  /* 0x00000002ff037819 */ /* 0x000fe40000011606 */
[----:B------:R-:W-:-:S02]  /*5030*/  LOP3.LUT R2, R2, 0x1, RZ, 0xc0, !PT ;  /* 0x0000000102027812 */ /* 0x000fc400078ec0ff */
[----:B------:R-:W-:Y:S02]  /*5040*/  LOP3.LUT R4, R6, 0x60, RZ, 0xc0, !PT ;  /* 0x0000006006047812 */ /* 0x000fe400078ec0ff */
[----:B------:R-:W-:Y:S01]  /*5050*/  LOP3.LUT R3, R3, 0x7, RZ, 0xc0, !PT ;  /* 0x0000000703037812 */ /* 0x000fe200078ec0ff */
[----:B------:R-:W-:Y:S01]  /*5060*/  IMAD.SHL.U32 R160, R2, 0x40, RZ ;  /* 0x0000004002a07824 */ /* 0x000fe200078e00ff */
[----:B------:R-:W-:Y:S02]  /*5070*/  LOP3.LUT R12, R12, 0x6, RZ, 0xc0, !PT ;  /* 0x000000060c0c7812 */ /* 0x000fe400078ec0ff */
[----:B------:R-:W-:Y:S02]  /*5080*/  SHF.R.U32.HI R4, RZ, 0x1, R4 ;  /* 0x00000001ff047819 */ /* 0x000fe40000011604 */
[--C-:B------:R-:W-:Y:S02]  /*5090*/  LOP3.LUT R160, R160, 0x40, R3.reuse, 0xe2, !PT ;  /* 0x00000040a0a07812 */ /* 0x100fe400078ee203 */
[----:B------:R-:W-:Y:S01]  /*50a0*/  PRMT R12, R12, R13, UR42 ;  /* 0x0000002a0c0c7e16 */ /* 0x000fe2000800000d */
[----:B------:R-:W-:Y:S01]  /*50b0*/  USHF.L.U32 UR42, UR42, 0x8, URZ ;  /* 0x000000082a2a7899 */ /* 0x000fe2000800063f */
[----:B0-----:R-:W-:-:S02]  /*50c0*/  IADD3 R0, RZ, -R4, -R3 ;  /* 0x80000004ff007210 */ /* 0x001fc40007ffe803 */
[----:B------:R-:W-:Y:S01]  /*50d0*/  LOP3.LUT R160, R160, UR8, R4, 0xfe, !PT ;  /* 0x00000008a0a07c12 */ /* 0x000fe2000f8efe04 */
[----:B------:R-:W-:Y:S01]  /*50e0*/  IMAD.U32 R4, RZ, RZ, UR6 ;  /* 0x00000006ff047e24 */ /* 0x000fe2000f8e00ff */
[----:B------:R-:W-:Y:S01]  /*50f0*/  SHF.R.S32.HI R13, RZ, 0x1f, R12 ;  /* 0x0000001fff0d7819 */ /* 0x000fe2000001140c */
[----:B------:R-:W-:Y:S01]  /*5100*/  ULDC UR6, c[0x0][0x288] ;  /* 0x0000a20000067ab9 */ /* 0x000fe20000000800 */
[----:B------:R-:W-:Y:S01]  /*5110*/  IMAD R0, R2, -0x40, R0 ;  /* 0xffffffc002007824 */ /* 0x000fe200078e0200 */
[----:B------:R-:W-:Y:S01]  /*5120*/  UISETP.GE.AND UP2, UPT, UR42, UR6, UPT ;  /* 0x000000062a00728c */ /* 0x000fe2000bf46270 */
[----:B------:R-:W-:Y:S01]  /*5130*/  MOV R3, 0xfffffffe ;  /* 0xfffffffe00037802 */ /* 0x000fe20000000f00 */
[----:B------:R-:W-:Y:S02]  /*5140*/  IMAD.WIDE.U32 R4, R4, UR43, R12 ;  /* 0x0000002b04047c25 */ /* 0x000fe4000f8e000c */
[----:B------:R-:W-:Y:S02]  /*5150*/  UISETP.GE.OR UP2, UPT, UR41, UR7, UP2 ;  /* 0x000000072900728c */ /* 0x000fe40009746670 */
[----:B------:R-:W-:Y:S01]  /*5160*/  IADD3 R154, R154, -UR41, R0 ;  /* 0x800000299a9a7c10 */ /* 0x000fe2000fffe000 */
[----:B------:R-:W-:Y:S01]  /*5170*/  VIADD R5, R5, UR4 ;  /* 0x0000000405057c36 */ /* 0x000fe20008000000 */
[----:B------:R-:W-:Y:S01]  /*5180*/  UIMAD.WIDE.U32 UR4, UR39, 0x24924925, URZ ;  /* 0x24924925270478a5 */ /* 0x000fe2000f8e003f */
[----:B------:R-:W-:Y:S01]  /*5190*/  LOP3.LUT R0, R6, 0x3, RZ, 0xc0, !PT ;  /* 0x0000000306007812 */ /* 0x000fe200078ec0ff */
[----:B------:R-:W-:Y:S01]  /*51a0*/  UMOV UR41, 0xffffffff ;  /* 0xffffffff00297882 */ /* 0x000fe20000000000 */
[----:B------:R-:W-:Y:S01]  /*51b0*/  PLOP3.LUT P0, PT, PT, PT, UP2, 0x80, 0x0 ;  /* 0x000000000000781c */ /* 0x000fe20003f0f028 */
[----:B------:R-:W-:-:S02]  /*51c0*/  UIADD3 UR4, UR39, -UR5, URZ ;  /* 0x8000000527047290 */ /* 0x000fc4000fffe03f */
[----:B------:R-:W-:Y:S01]  /*51d0*/  IMAD R0, R0, R3, UR6 ;  /* 0x0000000600007e24 */ /* 0x000fe2000f8e0203 */
[----:B------:R-:W-:Y:S02]  /*51e0*/  USEL UR6, URZ, 0x1, !UP0 ;  /* 0x000000013f067887 */ /* 0x000fe4000c000000 */
[----:B------:R-:W-:Y:S01]  /*51f0*/  ULEA.HI UR4, UR4, UR5, URZ, 0x1f ;  /* 0x0000000504047291 */ /* 0x000fe2000f8ff83f */
[----:B------:R-:W-:Y:S01]  /*5200*/  VIADD R0, R0, -UR42 ;  /* 0x8000002a00007c36 */ /* 0x000fe20008000000 */
[----:B------:R-:W-:Y:S02]  /*5210*/  ULOP3.LUT UR38, UR38, UR6, URZ, 0x3c, !UPT ;  /* 0x0000000626267292 */ /* 0x000fe4000f8e3c3f */
[----:B------:R-:W-:-:S04]  /*5220*/  USHF.R.U32.HI UR4, URZ, 0x2, UR4 ;  /* 0x000000023f047899 */ /* 0x000fc80008011604 */
[----:B------:R-:W-:Y:S02]  /*5230*/  @UP1 ULOP3.LUT UR38, UR38, 0x1, UR4, 0x78, !UPT ;  /* 0x0000000126261892 */ /* 0x000fe4000f8e7804 */
[----:B------:R-:W-:Y:S01]  /*5240*/  UIMAD UR39, UR4, -0x7, UR39 ;  /* 0xfffffff9042778a4 */ /* 0x000fe2000f8e0227 */
[----:B------:R-:W-:Y:S11]  /*5250*/  @P0 BRA `(.L_x_34) ;  /* 0x000000d000f80947 */ /* 0x000ff60003800000 */
[----:B------:R-:W0:Y:S01]  /*5260*/  LDC.64 R2, c[0x0][0x5c8] ;  /* 0x00017200ff027b82 */ /* 0x000e220000000a00 */
[----:B------:R-:W-:Y:S01]  /*5270*/  ULDC.64 UR4, c[0x0][0x5c0] ;  /* 0x0001700000047ab9 */ /* 0x000fe20000000a00 */
[----:B------:R-:W-:Y:S01]  /*5280*/  BSSY B0, `(.L_x_34) ;  /* 0x0000d3b000007945 */ /* 0x000fe20003800000 */
[C---:B0-----:R-:W-:Y:S01]  /*5290*/  IMAD R6, R2.reuse, UR9, RZ ;  /* 0x0000000902067c24 */ /* 0x041fe2000f8e02ff */
[----:B------:R-:W-:Y:S01]  /*52a0*/  SHF.L.U64.HI R9, R2, 0x3, R3 ;  /* 0x0000000302097819 */ /* 0x000fe20000010203 */
[----:B------:R-:W-:-:S04]  /*52b0*/  IMAD.WIDE.U32 R4, R160, R2, R4 ;  /* 0x00000002a0047225 */ /* 0x000fc800078e0004 */
[----:B------:R-:W-:Y:S01]  /*52c0*/  IMAD R6, R160, R3, R6 ;  /* 0x00000003a0067224 */ /* 0x000fe200078e0206 */
[----:B------:R-:W-:Y:S01]  /*52d0*/  IADD3 R4, P0, R4, UR4, RZ ;  /* 0x0000000404047c10 */ /* 0x000fe2000ff1e0ff */
[----:B------:R-:W-:Y:S02]  /*52e0*/  IMAD.SHL.U32 R8, R2, 0x8, RZ ;  /* 0x0000000802087824 */ /* 0x000fe400078e00ff */
[----:B------:R-:W-:-:S03]  /*52f0*/  IMAD.IADD R6, R5, 0x1, R6 ;  /* 0x0000000105067824 */ /* 0x000fc600078e0206 */
[-C--:B------:R-:W-:Y:S02]  /*5300*/  IADD3 R10, P1, R8, R4.reuse, RZ ;  /* 0x00000004080a7210 */ /* 0x080fe40007f3e0ff */
[----:B------:R-:W-:Y:S02]  /*5310*/  IADD3.X R5, R6, UR5, RZ, P0, !PT ;  /* 0x0000000506057c10 */ /* 0x000fe400087fe4ff */
[C---:B------:R-:W-:Y:S02]  /*5320*/  LEA R6, P0, R2.reuse, R4, 0x7 ;  /* 0x0000000402067211 */ /* 0x040fe400078038ff */
[-C--:B------:R-:W-:Y:S02]  /*5330*/  IADD3.X R11, R9, R5.reuse, RZ, P1, !PT ;  /* 0x00000005090b7210 */ /* 0x080fe40000ffe4ff */
[----:B------:R-:W-:Y:S02]  /*5340*/  LEA.HI.X R7, R2, R5, R3, 0x7, P0 ;  /* 0x0000000502077211 */ /* 0x000fe400000f3c03 */
[----:B-----5:R-:W-:-:S02]  /*5350*/  ISETP.NE.AND P0, PT, R18, RZ, PT ;  /* 0x000000ff1200720c */ /* 0x020fc40003f05270 */
[----:B------:R-:W-:-:S05]  /*5360*/  IADD3 R8, P2, R8, R6, RZ ;  /* 0x0000000608087210 */ /* 0x000fca0007f5e0ff */
[----:B------:R-:W-:-:S06]  /*5370*/  IMAD.X R9, R9, 0x1, R7, P2 ;  /* 0x0000000109097824 */ /* 0x000fcc00010e0607 */
[----:B------:R-:W-:Y:S05]  /*5380*/  @!P0 BRA `(.L_x_35) ;  /* 0x0000009800988947 */ /* 0x000fea0003800000 */
[----:B------:R-:W0:Y:S01]  /*5390*/  LDC.64 R20, c[0x0][0x5b0] ;  /* 0x00016c00ff147b82 */ /* 0x000e220000000a00 */
[----:B------:R-:W-:Y:S01]  /*53a0*/  ULDC.64 UR6, c[0x0][0x5b8] ;  /* 0x00016e0000067ab9 */ /* 0x000fe20000000a00 */
[----:B------:R-:W-:Y:S01]  /*53b0*/  ISETP.GE.AND P1, PT, R154, 0x1, PT ;  /* 0x000000019a00780c */ /* 0x000fe20003f26270 */
[----:B------:R-:W-:Y:S02]  /*53c0*/  UIMAD UR4, UR10, UR6, URZ ;  /* 0x000000060a0472a4 */ /* 0x000fe4000f8e023f */
[----:B------:R-:W-:Y:S01]  /*53d0*/  IMAD.U32 R156, RZ, RZ, UR6 ;  /* 0x00000006ff9c7e24 */ /* 0x000fe2000f8e00ff */
[----:B------:R-:W-:Y:S01]  /*53e0*/  BSSY B1, `(.L_x_36) ;  /* 0x000000e000017945 */ /* 0x000fe20003800000 */
[----:B------:R-:W-:Y:S01]  /*53f0*/  ISETP.LT.OR P2, PT, R0, 0x1, !P1 ;  /* 0x000000010000780c */ /* 0x000fe20004f41670 */
[----:B------:R-:W-:Y:S01]  /*5400*/  UIMAD UR4, UR43, UR7, UR4 ;  /* 0x000000072b0472a4 */ /* 0x000fe2000f8e0204 */
[----:B------:R-:W1:Y:S01]  /*5410*/  LDC.64 R22, c[0x0][0x5a8] ;  /* 0x00016a00ff167b82 */ /* 0x000e620000000a00 */
[----:B------:R-:W-:-:S04]  /*5420*/  IMAD.WIDE.U32 R156, R156, UR43, R12 ;  /* 0x0000002b9c9c7c25 */ /* 0x000fc8000f8e000c */
[----:B------:R-:W-:Y:S01]  /*5430*/  VIADD R153, R157, UR4 ;  /* 0x000000049d997c36 */ /* 0x000fe20008000000 */
[----:B------:R-:W-:Y:S01]  /*5440*/  MOV R152, R156 ;  /* 0x0000009c00987202 */ /* 0x000fe20000000f00 */
[----:B0-----:R-:W-:-:S04]  /*5450*/  IMAD R161, R20, UR9, RZ ;  /* 0x0000000914a17c24 */ /* 0x001fc8000f8e02ff */
[----:B------:R-:W-:-:S04]  /*5460*/  IMAD.WIDE.U32 R2, R160, R20, R152 ;  /* 0x00000014a0027225 */ /* 0x000fc800078e0098 */
[----:B------:R-:W-:Y:S01]  /*5470*/  IMAD R161, R160, R21, R161 ;  /* 0x00000015a0a17224 */ /* 0x000fe200078e02a1 */
[----:B-1----:R-:W-:-:S04]  /*5480*/  IADD3 R14, P0, R2, R22, RZ ;  /* 0x00000016020e7210 */ /* 0x002fc80007f1e0ff */
[----:B------:R-:W-:Y:S01]  /*5490*/  IADD3.X R15, R23, R3, R161, P0, !PT ;  /* 0x00000003170f7210 */ /* 0x000fe200007fe4a1 */
[----:B------:R-:W-:Y:S08]  /*54a0*/  @P2 BRA `(.L_x_37) ;  /* 0x0000000000042947 */ /* 0x000ff00003800000 */
[----:B------:R0:W5:Y:S02]  /*54b0*/  LDG.E.U8 R16, desc[UR36][R14.64] ;  /* 0x000000240e107981 */ /* 0x000164000c1e1100 */
.L_x_37:
[----:B------:R-:W-:Y:S05]  /*54c0*/  BSYNC B1 ;  /* 0x0000000000017941 */ /* 0x000fea0003800000 */
.L_x_36:
[----:B------:R-:W2:Y:S01]  /*54d0*/  LDL.LU R3, [R1] ;  /* 0x0000000001037983 */ /* 0x000ea20000300800 */
[----:B-----5:R-:W-:Y:S01]  /*54e0*/  LOP3.LUT R2, R16, 0xffff, RZ, 0xc0, !PT ;  /* 0x0000ffff10027812 */ /* 0x020fe200078ec0ff */
[----:B------:R-:W-:Y:S01]  /*54f0*/  BSSY B1, `(.L_x_38) ;  /* 0x000000a000017945 */ /* 0x000fe20003800000 */
[----:B------:R-:W-:Y:S02]  /*5500*/  ISETP.LT.OR P0, PT, R0, 0x2, !P1 ;  /* 0x000000020000780c */ /* 0x000fe40004f01670 */
[----:B------:R-:W-:-:S05]  /*5510*/  PRMT R2, R2, 0x8880, RZ ;  /* 0x0000888002027816 */ /* 0x000fca00000000ff */
[----:B------:R-:W-:-:S04]  /*5520*/  IMAD R2, R2, R18, RZ ;  /* 0x0000001202027224 */ /* 0x000fc800078e02ff */
[----:B--2---:R-:W-:-:S05]  /*5530*/  @!P2 IMAD R3, R3, R17, R2 ;  /* 0x000000110303a224 */ /* 0x004fca00078e0202 */
[----:B------:R1:W-:Y:S01]  /*5540*/  @!P2 STG.E.U8 desc[UR36][R4.64], R3 ;  /* 0x000000030400a986 */ /* 0x0003e2000c101124 */
[----:B------:R-:W-:Y:S05]  /*5550*/  @P0 BRA `(.L_x_39) ;  /* 0x00000000000c0947 */ /* 0x000fea0003800000 */
[----:B------:R-:W2:Y:S02]  /*5560*/  LDG.E.U8 R16, desc[UR36][R14.64+0x1] ;  /* 0x000001240e107981 */ /* 0x000ea4000c1e1100 */
[----:B--2---:R-:W-:-:S05]  /*5570*/  PRMT R2, R16, 0x8880, RZ ;  /* 0x0000888010027816 */ /* 0x004fca00000000ff */
[----:B------:R-:W-:-:S07]  /*5580*/  IMAD R2, R2, R18, RZ ;  /* 0x0000001202027224 */ /* 0x000fce00078e02ff */
.L_x_39:
[----:B------:R-:W-:Y:S05]  /*5590*/  BSYNC B1 ;  /* 0x0000000000017941 */ /* 0x000fea0003800000 */
.L_x_38:
[----:B-1----:R-:W2:Y:S01]  /*55a0*/  LDL.LU R3, [R1+0x4] ;  /* 0x0000040001037983 */ /* 0x002ea20000300800 */
[C---:B------:R-:W-:Y:S01]  /*55b0*/  SHF.L.U64.HI R159, R20.reuse, 0x3, R21 ;  /* 0x00000003149f7819 */ /* 0x040fe20000010215 */
[----:B------:R-:W-:Y:S01]  /*55c0*/  IMAD.SHL.U32 R158, R20, 0x8, RZ ;  /* 0x00000008149e7824 */ /* 0x000fe200078e00ff */
[----:B------:R-:W-:Y:S03]  /*55d0*/  BSSY B1, `(.L_x_40) ;  /* 0x000000d000017945 */ /* 0x000fe60003800000 */
[----:B------:R-:W-:-:S04]  /*55e0*/  IMAD.WIDE.U32 R12, R160, R20, R158 ;  /* 0x00000014a00c7225 */ /* 0x000fc800078e009e */
[----:B------:R-:W-:Y:S01]  /*55f0*/  IMAD.IADD R161, R161, 0x1, R13 ;  /* 0x00000001a1a17824 */ /* 0x000fe200078e020d */
[----:B------:R-:W-:-:S04]  /*5600*/  IADD3 R12, P2, P3, R156, R22, R12 ;  /* 0x000000169c0c7210 */ /* 0x000fc80007b5e00c */
[----:B------:R-:W-:Y:S01]  /*5610*/  IADD3.X R13, R153, R23, R161, P2, P3 ;  /* 0x00000017990d7210 */ /* 0x000fe200017e64a1 */
[----:B--2---:R-:W-:-:S05]  /*5620*/  @!P0 IMAD R3, R3, R17, R2 ;  /* 0x0000001103038224 */ /* 0x004fca00078e0202 */
[----:B------:R1:W-:Y:S01]  /*5630*/  @!P0 STG.E.U8 desc[UR36][R4.64+0x1], R3 ;  /* 0x0000010304008986 */ /* 0x0003e2000c101124 */
[----:B------:R-:W-:-:S04]  /*5640*/  ISETP.GE.AND P0, PT, R154, 0x9, PT ;  /* 0x000000099a00780c */ /* 0x000fc80003f06270 */
[----:B------:R-:W-:-:S13]  /*5650*/  ISETP.LT.OR P4, PT, R0, 0x1, !P0 ;  /* 0x000000010000780c */ /* 0x000fda0004781670 */
[----:B-1----:R-:W-:Y:S05]  /*5660*/  @P4 BRA `(.L_x_41) ;  /* 0x00000000000c4947 */ /* 0x002fea0003800000 */
[----:B------:R-:W2:Y:S02]  /*5670*/  LDG.E.U8 R16, desc[UR36][R12.64] ;  /* 0x000000240c107981 */ /* 0x000ea4000c1e1100 */
[----:B--2---:R-:W-:-:S05]  /*5680*/  PRMT R2, R16, 0x8880, RZ ;  /* 0x0000888010027816 */ /* 0x004fca00000000ff */
[----:B------:R-:W-:-:S07]  /*5690*/  IMAD R2, R2, R18, RZ ;  /* 0x0000001202027224 */ /* 0x000fce00078e02ff */
.L_x_41:
[----:B------:R-:W-:Y:S05]  /*56a0*/  BSYNC B1 ;  /* 0x0000000000017941 */ /* 0x000fea0003800000 */
.L_x_40:
[----:B------:R-:W2:Y:S01]  /*56b0*/  LDL.LU R3, [R1+0x8] ;  /* 0x0000080001037983 */ /* 0x000ea20000300800 */
[----:B------:R-:W-:Y:S01]  /*56c0*/  ISETP.LT.OR P2, PT, R0, 0x2, !P0 ;  /* 0x000000020000780c */ /* 0x000fe20004741670 */
[----:B------:R-:W-:Y:S01]  /*56d0*/  BSSY B1, `(.L_x_42) ;  /* 0x0000007000017945 */ /* 0x000fe20003800000 */
[----:B--2---:R-:W-:-:S05]  /*56e0*/  @!P4 IMAD R3, R3, R17, R2 ;  /* 0x000000110303c224 */ /* 0x004fca00078e0202 */
[----:B------:R1:W-:Y:S06]  /*56f0*/  @!P4 STG.E.U8 desc[UR36][R10.64], R3 ;  /* 0x000000030a00c986 */ /* 0x0003ec000c101124 */
[----:B------:R-:W-:Y:S05]  /*5700*/  @P2 BRA `(.L_x_43) ;  /* 0x00000000000c2947 */ /* 0x000fea0003800000 */
[----:B------:R-:W2:Y:S02]  /*5710*/  LDG.E.U8 R16, desc[UR36][R12.64+0x1] ;  /* 0x000001240c107981 */ /* 0x000ea4000c1e1100 */
[----:B--2---:R-:W-:-:S05]  /*5720*/  PRMT R2, R16, 0x8880, RZ ;  /* 0x0000888010027816 */ /* 0x004fca00000000ff */
[----:B------:R-:W-:-:S07]  /*5730*/  IMAD R2, R2, R18, RZ ;  /* 0x0000001202027224 */ /* 0x000fce00078e02ff */
.L_x_43:
[----:B------:R-:W-:Y:S05]  /*5740*/  BSYNC B1 ;  /* 0x0000000000017941 */ /* 0x000fea0003800000 */
.L_x_42:
[----:B-1----:R-:W2:Y:S01]  /*5750*/  LDL.LU R3, [R1+0xc] ;  /* 0x00000c0001037983 */ /* 0x002ea20000300800 */
[----:B------:R-:W-:Y:S01]  /*5760*/  BSSY B1, `(.L_x_44) ;  /* 0x000000a000017945 */ /* 0x000fe20003800000 */
[C---:B------:R-:W-:Y:S02]  /*5770*/  ISETP.LT.OR P3, PT, R0.reuse, 0xa, !P1 ;  /* 0x0000000a0000780c */ /* 0x040fe40004f61670 */
[----:B------:R-:W-:Y:S01]  /*5780*/  ISETP.LT.OR P4, PT, R0, 0x9, !P0 ;  /* 0x000000090000780c */ /* 0x000fe20004781670 */
[----:B--2---:R-:W-:-:S05]  /*5790*/  @!P2 IMAD R3, R3, R17, R2 ;  /* 0x000000110303a224 */ /* 0x004fca00078e0202 */
[----:B------:R1:W-:Y:S01]  /*57a0*/  @!P2 STG.E.U8 desc[UR36][R10.64+0x1], R3 ;  /* 0x000001030a00a986 */ /* 0x0003e2000c101124 */
[----:B------:R-:W-:-:S13]  /*57b0*/  ISETP.LT.OR P2, PT, R0, 0x9, !P1 ;  /* 0x000000090000780c */ /* 0x000fda0004f41670 */
[----:B-1----:R-:W-:Y:S05]  /*57c0*/  @P2 BRA `(.L_x_45) ;  /* 0x00000000000c2947 */ /* 0x002fea0003800000 */
[----:B------:R-:W2:Y:S02]  /*57d0*/  LDG.E.U8 R16, desc[UR36][R14.64+0x8] ;  /* 0x000008240e107981 */ /* 0x000ea4000c1e1100 */
[----:B--2---:R-:W-:-:S05]  /*57e0*/  PRMT R2, R16, 0x8880, RZ ;  /* 0x0000888010027816 */ /* 0x004fca00000000ff */
[----:B------:R-:W-:-:S07]  /*57f0*/  IMAD R2, R2, R18, RZ ;  /* 0x0000001202027224 */ /* 0x000fce00078e02ff */
.L_x_45:
[----:B------:R-:W-:Y:S05]  /*5800*/  BSYNC B1 ;  /* 0x0000000000017941 */ /* 0x000fea0003800000 */
.L_x_44:
[----:B------:R-:W2:Y:S01]  /*5810*/  LDL.LU R3, [R1+0x10] ;  /* 0x0000100001037983 */ /* 0x000ea20000300800 */
[----:B------:R-:W-:Y:S01]  /*5820*/  BSSY B1, `(.L_x_46) ;  /* 0x0000007000017945 */ /* 0x000fe20003800000 */
[----:B--2---:R-:W-:-:S05]  /*5830*/  @!P2 IMAD R3, R3, R17, R2 ;  /* 0x000000110303a224 */ /* 0x004fca00078e0202 */
[----:B------:R1:W-:Y:S01]  /*5840*/  @!P2 STG.E.U8 desc[UR36][R4.64+0x8], R3 ;  /* 0x000008030400a986 */ /* 0x0003e2000c101124 */
[----:B------:R-:W-:Y:S05]  /*5850*/  @P3 BRA `(.L_x_47) ;  /* 0x00000000000c3947 */ /* 0x000fea0003800000 */
[----:B------:R-:W2:Y:S02]  /*5860*/  LDG.E.U8 R16, desc[UR36][R14.64+0x9] ;  /* 0x000009240e107981 */ /* 0x000ea4000c1e1100 */
[----:B--2---:R-:W-:-:S05]  /*5870*/  PRMT R2, R16, 0x8880, RZ ;  /* 0x0000888010027816 */ /* 0x004fca00000000ff */
[----:B------:R-:W-:-:S07]  /*5880*/  IMAD R2, R2, R18, RZ ;  /* 0x0000001202027224 */ /* 0x000fce00078e02ff */
.L_x_47:
[----:B------:R-:W-:Y:S05]  /*5890*/  BSYNC B1 ;  /* 0x0000000000017941 */ /* 0x000fea0003800000 */
.L_x_46:
[----:B-1----:R-:W2:Y:S01]  /*58a0*/  LDL.LU R3, [R1+0x14] ;  /* 0x0000140001037983 */ /* 0x002ea20000300800 */
[----:B------:R-:W-:Y:S01]  /*58b0*/  BSSY B1, `(.L_x_48) ;  /* 0x0000007000017945 */ /* 0x000fe20003800000 */
[----:B--2---:R-:W-:-:S05]  /*58c0*/  @!P3 IMAD R3, R3, R17, R2 ;  /* 0x000000110303b224 */ /* 0x004fca00078e0202 */
[----:B------:R1:W-:Y:S01]  /*58d0*/  @!P3 STG.E.U8 desc[UR36][R4.64+0x9], R3 ;  /* 0x000009030400b986 */ /* 0x0003e2000c101124 */
[----:B------:R-:W-:Y:S05]  /*58e0*/  @P4 BRA `(.L_x_49) ;  /* 0x00000000000c4947 */ /* 0x000fea0003800000 */
[----:B------:R-:W2:Y:S02]  /*58f0*/  LDG.E.U8 R16, desc[UR36][R12.64+0x8] ;  /* 0x000008240c107981 */ /* 0x000ea4000c1e1100 */
[----:B--2---:R-:W-:-:S05]  /*5900*/  PRMT R2, R16, 0x8880, RZ ;  /* 0x0000888010027816 */ /* 0x004fca00000000ff */
[----:B------:R-:W-:-:S07]  /*5910*/  IMAD R2, R2, R18, RZ ;  /* 0x0000001202027224 */ /* 0x000fce00078e02ff */
.L_x_49:
[----:B------:R-:W-:Y:S05]  /*5920*/  BSYNC B1 ;  /* 0x0000000000017941 */ /* 0x000fea0003800000 */
.L_x_48:
[----:B-1----:R-:W2:Y:S01]  /*5930*/  LDL.LU R3, [R1+0x18] ;  /* 0x0000180001037983 */ /* 0x002ea20000300800 */
[C---:B------:R-:W-:Y:S01]  /*5940*/  ISETP.LT.OR P2, PT, R0.reuse, 0xa, !P0 ;  /* 0x0000000a0000780c */ /* 0x040fe20004741670 */
[----:B------:R-:W-:Y:S01]  /*5950*/  BSSY B1, `(.L_x_50) ;  /* 0x000000a000017945 */ /* 0x000fe20003800000 */
[C---:B------:R-:W-:Y:S02]  /*5960*/  ISETP.LT.OR P3, PT, R0.reuse, 0x11, !P1 ;  /* 0x000000110000780c */ /* 0x040fe40004f61670 */
[----:B------:R-:W-:Y:S01]  /*5970*/  ISETP.LT.OR P5, PT, R0, 0x11, !P0 ;  /* 0x000000110000780c */ /* 0x000fe200047a1670 */
[----:B--2---:R-:W-:-:S05]  /*5980*/  @!P4 IMAD R3, R3, R17, R2 ;  /* 0x000000110303c224 */ /* 0x004fca00078e0202 */
[----:B------:R1:W-:Y:S01]  /*5990*/  @!P4 STG.E.U8 desc[UR36][R10.64+0x8], R3 ;  /* 0x000008030a00c986 */ /* 0x0003e2000c101124 */
[----:B------:R-:W-:Y:S02]  /*59a0*/  ISETP.LT.OR P4, PT, R0, 0x12, !P1 ;  /* 0x000000120000780c */ /* 0x000fe40004f81670 */
[----:B------:R-:W-:Y:S11]  /*59b0*/  @P2 BRA `(.L_x_51) ;  /* 0x00000000000c2947 */ /* 0x000ff60003800000 */
[----:B------:R-:W2:Y:S02]  /*59c0*/  LDG.E.U8 R16, desc[UR36][R12.64+0x9] ;  /* 0x000009240c107981 */ /* 0x000ea4000c1e1100 */
[----:B--2---:R-:W-:-:S05]  /*59d0*/  PRMT R2, R16, 0x8880, RZ ;  /* 0x0000888010027816 */ /* 0x004fca00000000ff */
[----:B------:R-:W-:-:S07]  /*59e0*/  IMAD R2, R2, R18, RZ ;  /* 0x0000001202027224 */ /* 0x000fce00078e02ff */
.L_x_51:
[----:B------:R-:W-:Y:S05]  /*59f0*/  BSYNC B1 ;  /* 0x0000000000017941 */ /* 0x000fea0003800000 */
.L_x_50:
        /* <DEDUP_REMOVED lines=8> */
.L_x_53:
[----:B------:R-:W-:Y:S05]  /*5a80*/  BSYNC B1 ;  /* 0x0000000000017941 */ /* 0x000fea0003800000 */
.L_x_52:
        /* <DEDUP_REMOVED lines=8> */
.L_x_55:
[----:B------:R-:W-:Y:S05]  /*5b10*/  BSYNC B1 ;  /* 0x0000000000017941 */ /* 0x000fea0003800000 */
.L_x_54:
        /* <DEDUP_REMOVED lines=8> */
.L_x_57:
[----:B------:R-:W-:Y:S05]  /*5ba0*/  BSYNC B1 ;  /* 0x0000000000017941 */ /* 0x000fea0003800000 */
.L_x_56:
        /* <DEDUP_REMOVED lines=12> */
.L_x_59:
[----:B------:R-:W-:Y:S05]  /*5c70*/  BSYNC B1 ;  /* 0x0000000000017941 */ /* 0x000fea0003800000 */
.L_x_58:
        /* <DEDUP_REMOVED lines=8> */
.L_x_61:
[----:B------:R-:W-:Y:S05]  /*5d00*/  BSYNC B1 ;  /* 0x0000000000017941 */ /* 0x000fea0003800000 */
.L_x_60:
        /* <DEDUP_REMOVED lines=8> */
.L_x_63:
[----:B------:R-:W-:Y:S05]  /*5d90*/  BSYNC B1 ;  /* 0x0000000000017941 */ /* 0x000fea0003800000 */
.L_x_62:
        /* <DEDUP_REMOVED lines=8> */
.L_x_65:
[----:B------:R-:W-:Y:S05]  /*5e20*/  BSYNC B1 ;  /* 0x0000000000017941 */ /* 0x000fea0003800000 */
.L_x_64:
        /* <DEDUP_REMOVED lines=12> */
.L_x_67:
[----:B------:R-:W-:Y:S05]  /*5ef0*/  BSYNC B1 ;  /* 0x0000000000017941 */ /* 0x000fea0003800000 */
.L_x_66:
        /* <DEDUP_REMOVED lines=8> */
.L_x_69:
[----:B------:R-:W-:Y:S05]  /*5f80*/  BSYNC B1 ;  /* 0x0000000000017941 */ /* 0x000fea0003800000 */
.L_x_68:
        /* <DEDUP_REMOVED lines=8> */
.L_x_71:
[----:B------:R-:W-:Y:S05]  /*6010*/  BSYNC B1 ;  /* 0x0000000000017941 */ /* 0x000fea0003800000 */
.L_x_70:
        /* <DEDUP_REMOVED lines=8> */
.L_x_73:
[----:B------:R-:W-:Y:S05]  /*60a0*/  BSYNC B1 ;  /* 0x0000000000017941 */ /* 0x000fea0003800000 */
.L_x_72:
        /* <DEDUP_REMOVED lines=12> */
.L_x_75:
[----:B------:R-:W-:Y:S05]  /*6170*/  BSYNC B1 ;  /* 0x0000000000017941 */ /* 0x000fea0003800000 */
.L_x_74:
        /* <DEDUP_REMOVED lines=8> */
.L_x_77:
[----:B------:R-:W-:Y:S05]  /*6200*/  BSYNC B1 ;  /* 0x0000000000017941 */ /* 0x000fea0003800000 */
.L_x_76:
        /* <DEDUP_REMOVED lines=8> */
.L_x_79:
[----:B------:R-:W-:Y:S05]  /*6290*/  BSYNC B1 ;  /* 0x0000000000017941 */ /* 0x000fea0003800000 */
.L_x_78:
        /* <DEDUP_REMOVED lines=8> */
.L_x_81:
[----:B------:R-:W-:Y:S05]  /*6320*/  BSYNC B1 ;  /* 0x0000000000017941 */ /* 0x000fea0003800000 */
.L_x_80:
        /* <DEDUP_REMOVED lines=12> */
.L_x_83:
[----:B------:R-:W-:Y:S05]  /*63f0*/  BSYNC B1 ;  /* 0x0000000000017941 */ /* 0x000fea0003800000 */
.L_x_82:
        /* <DEDUP_REMOVED lines=8> */
.L_x_85:
[----:B------:R-:W-:Y:S05]  /*6480*/  BSYNC B1 ;  /* 0x0000000000017941 */ /* 0x000fea0003800000 */
.L_x_84:
        /* <DEDUP_REMOVED lines=8> */
.L_x_87:
[----:B------:R-:W-:Y:S05]  /*6510*/  BSYNC B1 ;  /* 0x0000000000017941 */ /* 0x000fea0003800000 */
.L_x_86:
        /* <DEDUP_REMOVED lines=8> */
.L_x_89:
[----:B------:R-:W-:Y:S05]  /*65a0*/  BSYNC B1 ;  /* 0x0000000000017941 */ /* 0x000fea0003800000 */
.L_x_88:
        /* <DEDUP_REMOVED lines=12> */
.L_x_91:
[----:B------:R-:W-:Y:S05]  /*6670*/  BSYNC B1 ;  /* 0x0000000000017941 */ /* 0x000fea0003800000 */
.L_x_90:
        /* <DEDUP_REMOVED lines=8> */
.L_x_93:
[----:B------:R-:W-:Y:S05]  /*6700*/  BSYNC B1 ;  /* 0x0000000000017941 */ /* 0x000fea0003800000 */
.L_x_92:
        /* <DEDUP_REMOVED lines=8> */
.L_x_95:
[----:B------:R-:W-:Y:S05]  /*6790*/  BSYNC B1 ;  /* 0x0000000000017941 */ /* 0x000fea0003800000 */
.L_x_94:
        /* <DEDUP_REMOVED lines=8> */
.L_x_97:
[----:B------:R-:W-:Y:S05]  /*6820*/  BSYNC B1 ;  /* 0x0000000000017941 */ /* 0x000fea0003800000 */
.L_x_96:
        /* <DEDUP_REMOVED lines=12> */
.L_x_99:
[----:B------:R-:W-:Y:S05]  /*68f0*/  BSYNC B1 ;  /* 0x0000000000017941 */ /* 0x000fea0003800000 */
.L_x_98:
        /* <DEDUP_REMOVED lines=8> */
.L_x_101:
[----:B------:R-:W-:Y:S05]  /*6980*/  BSYNC B1 ;  /* 0x0000000000017941 */ /* 0x000fea0003800000 */
.L_x_100:
        /* <DEDUP_REMOVED lines=8> */
.L_x_103:
[----:B------:R-:W-:Y:S05]  /*6a10*/  BSYNC B1 ;  /* 0x0000000000017941 */ /* 0x000fea0003800000 */
.L_x_102:
        /* <DEDUP_REMOVED lines=8> */
.L_x_105:
[----:B------:R-:W-:Y:S05]  /*6aa0*/  BSYNC B1 ;  /* 0x0000000000017941 */ /* 0x000fea0003800000 */
.L_x_104:
        /* <DEDUP_REMOVED lines=12> */
.L_x_107:
[----:B------:R-:W-:Y:S05]  /*6b70*/  BSYNC B1 ;  /* 0x0000000000017941 */ /* 0x000fea0003800000 */
.L_x_106:
        /* <DEDUP_REMOVED lines=8> */
.L_x_109:
[----:B------:R-:W-:Y:S05]  /*6c00*/  BSYNC B1 ;  /* 0x0000000000017941 */ /* 0x000fea0003800000 */
.L_x_108:
        /* <DEDUP_REMOVED lines=8> */
.L_x_111:
[----:B------:R-:W-:Y:S05]  /*6c90*/  BSYNC B1 ;  /* 0x0000000000017941 */ /* 0x000fea0003800000 */
.L_x_110:
        /* <DEDUP_REMOVED lines=8> */
.L_x_113:
[----:B------:R-:W-:Y:S05]  /*6d20*/  BSYNC B1 ;  /* 0x0000000000017941 */ /* 0x000fea0003800000 */
.L_x_112:
        /* <DEDUP_REMOVED lines=12> */
.L_x_115:
[----:B------:R-:W-:Y:S05]  /*6df0*/  BSYNC B1 ;  /* 0x0000000000017941 */ /* 0x000fea0003800000 */
.L_x_114:
        /* <DEDUP_REMOVED lines=8> */
.L_x_117:
[----:B------:R-:W-:Y:S05]  /*6e80*/  BSYNC B1 ;  /* 0x0000000000017941 */ /* 0x000fea0003800000 */
.L_x_116:
        /* <DEDUP_REMOVED lines=8> */
.L_x_119:
[----:B------:R-:W-:Y:S05]  /*6f10*/  BSYNC B1 ;  /* 0x0000000000017941 */ /* 0x000fea0003800000 */
.L_x_118:
        /* <DEDUP_REMOVED lines=8> */
.L_x_121:
[----:B------:R-:W-:Y:S05]  /*6fa0*/  BSYNC B1 ;  /* 0x0000000000017941 */ /* 0x000fea0003800000 */
.L_x_120:
        /* <DEDUP_REMOVED lines=12> */
.L_x_123:
[----:B------:R-:W-:Y:S05]  /*7070*/  BSYNC B1 ;  /* 0x0000000000017941 */ /* 0x000fea0003800000 */
.L_x_122:
        /* <DEDUP_REMOVED lines=8> */
.L_x_125:
[----:B------:R-:W-:Y:S05]  /*7100*/  BSYNC B1 ;  /* 0x0000000000017941 */ /* 0x000fea0003800000 */
.L_x_124:
        /* <DEDUP_REMOVED lines=8> */
.L_x_127:
[----:B------:R-:W-:Y:S05]  /*7190*/  BSYNC B1 ;  /* 0x0000000000017941 */ /* 0x000fea0003800000 */
.L_x_126:
        /* <DEDUP_REMOVED lines=8> */
.L_x_129:
[----:B------:R-:W-:Y:S05]  /*7220*/  BSYNC B1 ;  /* 0x0000000000017941 */ /* 0x000fea0003800000 */
.L_x_128:
        /* <DEDUP_REMOVED lines=12> */
.L_x_131:
[----:B------:R-:W-:Y:S05]  /*72f0*/  BSYNC B1 ;  /* 0x0000000000017941 */ /* 0x000fea0003800000 */
.L_x_130:
        /* <DEDUP_REMOVED lines=8> */
.L_x_133:
[----:B------:R-:W-:Y:S05]  /*7380*/  BSYNC B1 ;  /* 0x0000000000017941 */ /* 0x000fea0003800000 */
.L_x_132:
        /* <DEDUP_REMOVED lines=8> */
.L_x_135:
[----:B------:R-:W-:Y:S05]  /*7410*/  BSYNC B1 ;  /* 0x0000000000017941 */ /* 0x000fea0003800000 */
.L_x_134:
        /* <DEDUP_REMOVED lines=8> */
.L_x_137:
[----:B------:R-:W-:Y:S05]  /*74a0*/  BSYNC B1 ;  /* 0x0000000000017941 */ /* 0x000fea0003800000 */
.L_x_136:
        /* <DEDUP_REMOVED lines=12> */
.L_x_139:
[----:B------:R-:W-:Y:S05]  /*7570*/  BSYNC B1 ;  /* 0x0000000000017941 */ /* 0x000fea0003800000 */
.L_x_138:
        /* <DEDUP_REMOVED lines=8> */
.L_x_141:
[----:B------:R-:W-:Y:S05]  /*7600*/  BSYNC B1 ;  /* 0x0000000000017941 */ /* 0x000fea0003800000 */
.L_x_140:
[----:B-1----:R-:W2:Y:S01]  /*7610*/  LDL.LU R3, [R1+0xd0] ;  /* 0x0000d00001037983 */ /* 0x002ea20000300800 */
[----:B------:R-:W-:Y:S01]  /*7620*/  BSSY B1, `(.L_x_142) ;  /* 0x0000007000017945 */ /* 0x000fe20003800000 */
[----:B--2---:R-:W-:-:S05]  /*7630*/  @!P3 IMAD R3, R3, R17, R2 ;  /* 0x000000110303b224 */ /* 0x004fca00078e0202 */
[----:B------:R1:W-:Y:S01]  /*7640*/  @!P3 STG.E.U8 desc[UR36][R4.64+0x68], R3 ;  /* 0x000068030400b986 */ /* 0x0003e2000c101124 */
[----:B------:R-:W-:Y:S05]  /*7650*/  @P5 BRA `(.L_x_143) ;  /* 0x00000000000c5947 */ /* 0x000fea0003800000 */
[----:B------:R-:W1:Y:S02]  /*7660*/  LDG.E.U8 R16, desc[UR36][R14.64+0x69] ;  /* 0x000069240e107981 */ /* 0x000e64000c1e1100 */
[----:B-1----:R-:W-:-:S05]  /*7670*/  PRMT R3, R16, 0x8880, RZ ;  /* 0x0000888010037816 */ /* 0x002fca00000000ff */
[----:B------:R-:W-:-:S07]  /*7680*/  IMAD R2, R3, R18, RZ ;  /* 0x0000001203027224 */ /* 0x000fce00078e02ff */
.L_x_143:
[----:B------:R-:W-:Y:S05]  /*7690*/  BSYNC B1 ;  /* 0x0000000000017941 */ /* 0x000fea0003800000 */
.L_x_142:
        /* <DEDUP_REMOVED lines=8> */
.L_x_145:
[----:B------:R-:W-:Y:S05]  /*7720*/  BSYNC B1 ;  /* 0x0000000000017941 */ /* 0x000fea0003800000 */
.L_x_144:
        /* <DEDUP_REMOVED lines=9> */
[----:B------:R-:W1:Y:S02]  /*77c0*/  LDG.E.U8 R16, desc[UR36][R12.64+0x69] ;  /* 0x000069240c107981 */ /* 0x000e64000c1e1100 */
[----:B-1----:R-:W-:-:S05]  /*77d0*/  PRMT R3, R16, 0x8880, RZ ;  /* 0x0000888010037816 */ /* 0x002fca00000000ff */
[----:B------:R-:W-:-:S07]  /*77e0*/  IMAD R2, R3, R18, RZ ;  /* 0x0000001203027224 */ /* 0x000fce00078e02ff */
.L_x_147:
[----:B------:R-:W-:Y:S05]  /*77f0*/  BSYNC B1 ;  /* 0x0000000000017941 */ /* 0x000fea0003800000 */
.L_x_146:
        /* <DEDUP_REMOVED lines=8> */
.L_x_149:
[----:B------:R-:W-:Y:S05]  /*7880*/  BSYNC B1 ;  /* 0x0000000000017941 */ /* 0x000fea0003800000 */
.L_x_148:
        /* <DEDUP_REMOVED lines=8> */
.L_x_151:
[----:B------:R-:W-:Y:S05]  /*7910*/  BSYNC B1 ;  /* 0x0000000000017941 */ /* 0x000fea0003800000 */
.L_x_150:
        /* <DEDUP_REMOVED lines=8> */
.L_x_153:
[----:B------:R-:W-:Y:S05]  /*79a0*/  BSYNC B1 ;  /* 0x0000000000017941 */ /* 0x000fea0003800000 */
.L_x_152:
        /* <DEDUP_REMOVED lines=12> */
.L_x_155:
[----:B------:R-:W-:Y:S05]  /*7a70*/  BSYNC B1 ;  /* 0x0000000000017941 */ /* 0x000fea0003800000 */
.L_x_154:
        /* <DEDUP_REMOVED lines=8> */
.L_x_157:
[----:B------:R-:W-:Y:S05]  /*7b00*/  BSYNC B1 ;  /* 0x0000000000017941 */ /* 0x000fea0003800000 */
.L_x_156:
        /* <DEDUP_REMOVED lines=8> */
.L_x_159:
[----:B------:R-:W-:Y:S05]  /*7b90*/  BSYNC B1 ;  /* 0x0000000000017941 */ /* 0x000fea0003800000 */
.L_x_158:
        /* <DEDUP_REMOVED lines=8> */
.L_x_161:
[----:B------:R-:W-:Y:S05]  /*7c20*/  BSYNC B1 ;  /* 0x0000000000017941 */ /* 0x000fea0003800000 */
.L_x_160:
        /* <DEDUP_REMOVED lines=12> */
.L_x_163:
[----:B------:R-:W-:Y:S05]  /*7cf0*/  BSYNC B1 ;  /* 0x0000000000017941 */ /* 0x000fea0003800000 */
.L_x_162:
        /* <DEDUP_REMOVED lines=8> */
.L_x_165:
[----:B------:R-:W-:Y:S05]  /*7d80*/  BSYNC B1 ;  /* 0x0000000000017941 */ /* 0x000fea0003800000 */
.L_x_164:
        /* <DEDUP_REMOVED lines=8> */
.L_x_167:
[----:B------:R-:W-:Y:S05]  /*7e10*/  BSYNC B1 ;  /* 0x0000000000017941 */ /* 0x000fea0003800000 */
.L_x_166:
        /* <DEDUP_REMOVED lines=8> */
.L_x_169:
[----:B------:R-:W-:Y:S05]  /*7ea0*/  BSYNC B1 ;  /* 0x0000000000017941 */ /* 0x000fea0003800000 */
.L_x_168:
        /* <DEDUP_REMOVED lines=12> */
.L_x_171:
[----:B------:R-:W-:Y:S05]  /*7f70*/  BSYNC B1 ;  /* 0x0000000000017941 */ /* 0x000fea0003800000 */
.L_x_170:
        /* <DEDUP_REMOVED lines=8> */
.L_x_173:
[----:B------:R-:W-:Y:S05]  /*8000*/  BSYNC B1 ;  /* 0x0000000000017941 */ /* 0x000fea0003800000 */
.L_x_172:
        /* <DEDUP_REMOVED lines=8> */
.L_x_175:
[----:B------:R-:W-:Y:S05]  /*8090*/  BSYNC B1 ;  /* 0x0000000000017941 */ /* 0x000fea0003800000 */
.L_x_174:
        /* <DEDUP_REMOVED lines=8> */
.L_x_177:
[----:B------:R-:W-:Y:S05]  /*8120*/  BSYNC B1 ;  /* 0x0000000000017941 */ /* 0x000fea0003800000 */
.L_x_176:
        /* <DEDUP_REMOVED lines=12> */
.L_x_179:
[----:B------:R-:W-:Y:S05]  /*81f0*/  BSYNC B1 ;  /* 0x0000000000017941 */ /* 0x000fea0003800000 */
.L_x_178:
        /* <DEDUP_REMOVED lines=8> */
.L_x_181:
[----:B------:R-:W-:Y:S05]  /*8280*/  BSYNC B1 ;  /* 0x0000000000017941 */ /* 0x000fea0003800000 */
.L_x_180:
        /* <DEDUP_REMOVED lines=8> */
.L_x_183:
[----:B------:R-:W-:Y:S05]  /*8310*/  BSYNC B1 ;  /* 0x0000000000017941 */ /* 0x000fea0003800000 */
.L_x_182:
        /* <DEDUP_REMOVED lines=8> */
.L_x_185:
[----:B------:R-:W-:Y:S05]  /*83a0*/  BSYNC B1 ;  /* 0x0000000000017941 */ /* 0x000fea0003800000 */
.L_x_184:
        /* <DEDUP_REMOVED lines=12> */
.L_x_187:
[----:B------:R-:W-:Y:S05]  /*8470*/  BSYNC B1 ;  /* 0x0000000000017941 */ /* 0x000fea0003800000 */
.L_x_186:
        /* <DEDUP_REMOVED lines=8> */
.L_x_189:
[----:B------:R-:W-:Y:S05]  /*8500*/  BSYNC B1 ;  /* 0x0000000000017941 */ /* 0x000fea0003800000 */
.L_x_188:
        /* <DEDUP_REMOVED lines=8> */
.L_x_191:
[----:B------:R-:W-:Y:S05]  /*8590*/  BSYNC B1 ;  /* 0x0000000000017941 */ /* 0x000fea0003800000 */
.L_x_190:
        /* <DEDUP_REMOVED lines=8> */
.L_x_193:
[----:B------:R-:W-:Y:S05]  /*8620*/  BSYNC B1 ;  /* 0x0000000000017941 */ /* 0x000fea0003800000 */
.L_x_192:
        /* <DEDUP_REMOVED lines=12> */
.L_x_195:
[----:B------:R-:W-:Y:S05]  /*86f0*/  BSYNC B1 ;  /* 0x0000000000017941 */ /* 0x000fea0003800000 */
.L_x_194:
        /* <DEDUP_REMOVED lines=8> */
.L_x_197:
[----:B------:R-:W-:Y:S05]  /*8780*/  BSYNC B1 ;  /* 0x0000000000017941 */ /* 0x000fea0003800000 */
.L_x_196:
        /* <DEDUP_REMOVED lines=8> */
.L_x_199:
[----:B------:R-:W-:Y:S05]  /*8810*/  BSYNC B1 ;  /* 0x0000000000017941 */ /* 0x000fea0003800000 */
.L_x_198:
        /* <DEDUP_REMOVED lines=8> */
.L_x_201:
[----:B------:R-:W-:Y:S05]  /*88a0*/  BSYNC B1 ;  /* 0x0000000000017941 */ /* 0x000fea0003800000 */
.L_x_200:
        /* <DEDUP_REMOVED lines=12> */
.L_x_203:
[----:B------:R-:W-:Y:S05]  /*8970*/  BSYNC B1 ;  /* 0x0000000000017941 */ /* 0x000fea0003800000 */
.L_x_202:
        /* <DEDUP_REMOVED lines=8> */
.L_x_205:
[----:B------:R-:W-:Y:S05]  /*8a00*/  BSYNC B1 ;  /* 0x0000000000017941 */ /* 0x000fea0003800000 */
.L_x_204:
        /* <DEDUP_REMOVED lines=8> */
.L_x_207:
[----:B------:R-:W-:Y:S05]  /*8a90*/  BSYNC B1 ;  /* 0x0000000000017941 */ /* 0x000fea0003800000 */
.L_x_206:
        /* <DEDUP_REMOVED lines=8> */
.L_x_209:
[----:B------:R-:W-:Y:S05]  /*8b20*/  BSYNC B1 ;  /* 0x0000000000017941 */ /* 0x000fea0003800000 */
.L_x_208:
        /* <DEDUP_REMOVED lines=12> */
.L_x_211:
[----:B------:R-:W-:Y:S05]  /*8bf0*/  BSYNC B1 ;  /* 0x0000000000017941 */ /* 0x000fea0003800000 */
.L_x_210:
        /* <DEDUP_REMOVED lines=8> */
.L_x_213:
[----:B------:R-:W-:Y:S05]  /*8c80*/  BSYNC B1 ;  /* 0x0000000000017941 */ /* 0x000fea0003800000 */
.L_x_212:
        /* <DEDUP_REMOVED lines=8> */
.L_x_215:
[----:B------:R-:W-:Y:S05]  /*8d10*/  BSYNC B1 ;  /* 0x0000000000017941 */ /* 0x000fea0003800000 */
.L_x_214:
        /* <DEDUP_REMOVED lines=8> */
.L_x_217:
[----:B------:R-:W-:Y:S05]  /*8da0*/  BSYNC B1 ;  /* 0x0000000000017941 */ /* 0x000fea0003800000 */
.L_x_216:
        /* <DEDUP_REMOVED lines=12> */
.L_x_219:
[----:B------:R-:W-:Y:S05]  /*8e70*/  BSYNC B1 ;  /* 0x0000000000017941 */ /* 0x000fea0003800000 */
.L_x_218:
        /* <DEDUP_REMOVED lines=8> */
.L_x_221:
[----:B------:R-:W-:Y:S05]  /*8f00*/  BSYNC B1 ;  /* 0x0000000000017941 */ /* 0x000fea0003800000 */
.L_x_220:
        /* <DEDUP_REMOVED lines=8> */
.L_x_223:
[----:B------:R-:W-:Y:S05]  /*8f90*/  BSYNC B1 ;  /* 0x0000000000017941 */ /* 0x000fea0003800000 */
.L_x_222:
        /* <DEDUP_REMOVED lines=8> */
.L_x_225:
[----:B------:R-:W-:Y:S05]  /*9020*/  BSYNC B1 ;  /* 0x0000000000017941 */ /* 0x000fea0003800000 */
.L_x_224:
        /* <DEDUP_REMOVED lines=12> */
.L_x_227:
[----:B------:R-:W-:Y:S05]  /*90f0*/  BSYNC B1 ;  /* 0x0000000000017941 */ /* 0x000fea0003800000 */
.L_x_226:
        /* <DEDUP_REMOVED lines=8> */
.L_x_229:
[----:B------:R-:W-:Y:S05]  /*9180*/  BSYNC B1 ;  /* 0x0000000000017941 */ /* 0x000fea0003800000 */
.L_x_228:
        /* <DEDUP_REMOVED lines=8> */
.L_x_231:
[----:B------:R-:W-:Y:S05]  /*9210*/  BSYNC B1 ;  /* 0x0000000000017941 */ /* 0x000fea0003800000 */
.L_x_230:
        /* <DEDUP_REMOVED lines=8> */
.L_x_233:
[----:B------:R-:W-:Y:S05]  /*92a0*/  BSYNC B1 ;  /* 0x0000000000017941 */ /* 0x000fea0003800000 */
.L_x_232:
        /* <DEDUP_REMOVED lines=12> */
.L_x_235:
[----:B------:R-:W-:Y:S05]  /*9370*/  BSYNC B1 ;  /* 0x0000000000017941 */ /* 0x000fea0003800000 */
.L_x_234:
        /* <DEDUP_REMOVED lines=8> */
.L_x_237:
[----:B------:R-:W-:Y:S05]  /*9400*/  BSYNC B1 ;  /* 0x0000000000017941 */ /* 0x000fea0003800000 */
.L_x_236:
        /* <DEDUP_REMOVED lines=8> */
.L_x_239:
[----:B------:R-:W-:Y:S05]  /*9490*/  BSYNC B1 ;  /* 0x0000000000017941 */ /* 0x000fea0003800000 */
.L_x_238:
        /* <DEDUP_REMOVED lines=8> */
.L_x_241:
[----:B------:R-:W-:Y:S05]  /*9520*/  BSYNC B1 ;  /* 0x0000000000017941 */ /* 0x000fea0003800000 */
.L_x_240:
        /* <DEDUP_REMOVED lines=12> */
.L_x_243:
[----:B------:R-:W-:Y:S05]  /*95f0*/  BSYNC B1 ;  /* 0x0000000000017941 */ /* 0x000fea0003800000 */
.L_x_242:
        /* <DEDUP_REMOVED lines=8> */
.L_x_245:
[----:B------:R-:W-:Y:S05]  /*9680*/  BSYNC B1 ;  /* 0x0000000000017941 */ /* 0x000fea0003800000 */
.L_x_244:
        /* <DEDUP_REMOVED lines=8> */
.L_x_247:
[----:B------:R-:W-:Y:S05]  /*9710*/  BSYNC B1 ;  /* 0x0000000000017941 */ /* 0x000fea0003800000 */
.L_x_246:
        /* <DEDUP_REMOVED lines=8> */
.L_x_249:
[----:B------:R-:W-:Y:S05]  /*97a0*/  BSYNC B1 ;  /* 0x0000000000017941 */ /* 0x000fea0003800000 */
.L_x_248:
        /* <DEDUP_REMOVED lines=12> */
.L_x_251:
[----:B------:R-:W-:Y:S05]  /*9870*/  BSYNC B1 ;  /* 0x0000000000017941 */ /* 0x000fea0003800000 */
.L_x_250:
        /* <DEDUP_REMOVED lines=8> */
.L_x_253:
[----:B------:R-:W-:Y:S05]  /*9900*/  BSYNC B1 ;  /* 0x0000000000017941 */ /* 0x000fea0003800000 */
.L_x_252:
        /* <DEDUP_REMOVED lines=8> */
.L_x_255:
[----:B------:R-:W-:Y:S05]  /*9990*/  BSYNC B1 ;  /* 0x0000000000017941 */ /* 0x000fea0003800000 */
.L_x_254:
        /* <DEDUP_REMOVED lines=8> */
.L_x_257:
[----:B------:R-:W-:Y:S05]  /*9a20*/  BSYNC B1 ;  /* 0x0000000000017941 */ /* 0x000fea0003800000 */
.L_x_256:
        /* <DEDUP_REMOVED lines=12> */
.L_x_259:
[----:B------:R-:W-:Y:S05]  /*9af0*/  BSYNC B1 ;  /* 0x0000000000017941 */ /* 0x000fea0003800000 */
.L_x_258:
        /* <DEDUP_REMOVED lines=8> */
.L_x_261:
[----:B------:R-:W-:Y:S05]  /*9b80*/  BSYNC B1 ;  /* 0x0000000000017941 */ /* 0x000fea0003800000 */
.L_x_260:
        /* <DEDUP_REMOVED lines=8> */
.L_x_263:
[----:B------:R-:W-:Y:S05]  /*9c10*/  BSYNC B1 ;  /* 0x0000000000017941 */ /* 0x000fea0003800000 */
.L_x_262:
        /* <DEDUP_REMOVED lines=8> */
.L_x_265:
[----:B------:R-:W-:Y:S05]  /*9ca0*/  BSYNC B1 ;  /* 0x0000000000017941 */ /* 0x000fea0003800000 */
.L_x_264:
        /* <DEDUP_REMOVED lines=12> */
.L_x_267:
[----:B------:R-:W-:Y:S05]  /*9d70*/  BSYNC B1 ;  /* 0x0000000000017941 */ /* 0x000fea0003800000 */
.L_x_266:
        /* <DEDUP_REMOVED lines=8> */
.L_x_269:
[----:B------:R-:W-:Y:S05]  /*9e00*/  BSYNC B1 ;  /* 0x0000000000017941 */ /* 0x000fea0003800000 */
.L_x_268:
        /* <DEDUP_REMOVED lines=8> */
.L_x_271:
[----:B------:R-:W-:Y:S05]  /*9e90*/  BSYNC B1 ;  /* 0x0000000000017941 */ /* 0x000fea0003800000 */
.L_x_270:
        /* <DEDUP_REMOVED lines=8> */
.L_x_273:
[----:B------:R-:W-:Y:S05]  /*9f20*/  BSYNC B1 ;  /* 0x0000000000017941 */ /* 0x000fea0003800000 */
.L_x_272:
        /* <DEDUP_REMOVED lines=12> */
.L_x_275:
[----:B------:R-:W-:Y:S05]  /*9ff0*/  BSYNC B1 ;  /* 0x0000000000017941 */ /* 0x000fea0003800000 */
.L_x_274:
        /* <DEDUP_REMOVED lines=8> */
.L_x_277:
[----:B------:R-:W-:Y:S05]  /*a080*/  BSYNC B1 ;  /* 0x0000000000017941 */ /* 0x000fea0003800000 */
.L_x_276:
        /* <DEDUP_REMOVED lines=8> */
.L_x_279:
[----:B------:R-:W-:Y:S05]  /*a110*/  BSYNC B1 ;  /* 0x0000000000017941 */ /* 0x000fea0003800000 */
.L_x_278:
        /* <DEDUP_REMOVED lines=8> */
.L_x_281:
[----:B------:R-:W-:Y:S05]  /*a1a0*/  BSYNC B1 ;  /* 0x0000000000017941 */ /* 0x000fea0003800000 */
.L_x_280:
[----:B-1----:R-:W2:Y:S01]  /*a1b0*/  LDL.LU R3, [R1+0x1e8] ;  /* 0x0001e80001037983 */ /* 0x002ea20000300800 */
[----:B------:R-:W-:Y:S01]  /*a1c0*/  ISETP.LT.OR P3, PT, R0, 0xf2, !P0 ;  /* 0x000000f20000780c */ /* 0x000fe20004761670 */
[----:B------:R-:W-:Y:S01]  /*a1d0*/  BSSY B1, `(.L_x_282) ;  /* 0x000000b000017945 */ /* 0x000fe20003800000 */
[----:B------:R-:W-:Y:S02]  /*a1e0*/  IADD3 R161, P4, R160, 0x80, RZ ;  /* 0x00000080a0a17810 */ /* 0x000fe40007f9e0ff */
[----:B------:R-:W-:Y:S01]  /*a1f0*/  ISETP.LT.OR P5, PT, R0, 0xf9, !P0 ;  /* 0x000000f90000780c */ /* 0x000fe200047a1670 */
[----:B--2---:R-:W-:-:S05]  /*a200*/  @!P2 IMAD R3, R3, R17, R2 ;  /* 0x000000110303a224 */ /* 0x004fca00078e0202 */
[----:B------:R1:W-:Y:S01]  /*a210*/  @!P2 STG.E.U8 desc[UR36][R10.64+0xf0], R3 ;  /* 0x0000f0030a00a986 */ /* 0x0003e2000c101124 */
[C---:B------:R-:W-:Y:S02]  /*a220*/  ISETP.LT.OR P2, PT, R0.reuse, 0xf9, !P1 ;  /* 0x000000f90000780c */ /* 0x040fe40004f41670 */
[----:B------:R-:W-:Y:S01]  /*a230*/  ISETP.LT.OR P1, PT, R0, 0xfa, !P1 ;  /* 0x000000fa0000780c */ /* 0x000fe20004f21670 */
[----:B------:R-:W-:-:S12]  /*a240*/  @P3 BRA `(.L_x_283) ;  /* 0x00000000000c3947 */ /* 0x000fd80003800000 */
[----:B------:R-:W1:Y:S02]  /*a250*/  LDG.E.U8 R16, desc[UR36][R12.64+0xf1] ;  /* 0x0000f1240c107981 */ /* 0x000e64000c1e1100 */
[----:B-1----:R-:W-:-:S05]  /*a260*/  PRMT R3, R16, 0x8880, RZ ;  /* 0x0000888010037816 */ /* 0x002fca00000000ff */
[----:B------:R-:W-:-:S07]  /*a270*/  IMAD R2, R3, R18, RZ ;  /* 0x0000001203027224 */ /* 0x000fce00078e02ff */
.L_x_283:
[----:B------:R-:W-:Y:S05]  /*a280*/  BSYNC B1 ;  /* 0x0000000000017941 */ /* 0x000fea0003800000 */
.L_x_282:
        /* <DEDUP_REMOVED lines=8> */
.L_x_285:
[----:B------:R-:W-:Y:S05]  /*a310*/  BSYNC B1 ;  /* 0x0000000000017941 */ /* 0x000fea0003800000 */
.L_x_284:
        /* <DEDUP_REMOVED lines=8> */
.L_x_287:
[----:B------:R-:W-:Y:S05]  /*a3a0*/  BSYNC B1 ;  /* 0x0000000000017941 */ /* 0x000fea0003800000 */
.L_x_286:
[----:B-1----:R-:W2:Y:S01]  /*a3b0*/  LDL.LU R3, [R1+0x1f4] ;  /* 0x0001f40001037983 */ /* 0x002ea20000300800 */
[----:B0-----:R-:W-:Y:S01]  /*a3c0*/  IMAD.X R15, RZ, RZ, UR9, P4 ;  /* 0x00000009ff0f7e24 */ /* 0x001fe2000a0e06ff */
[----:B------:R-:W-:Y:S01]  /*a3d0*/  BSSY B1, `(.L_x_288) ;  /* 0x0000009000017945 */ /* 0x000fe20003800000 */
[----:B------:R-:W-:Y:S02]  /*a3e0*/  ISETP.LT.OR P0, PT, R0, 0xfa, !P0 ;  /* 0x000000fa0000780c */ /* 0x000fe40004701670 */
[----:B------:R-:W-:Y:S02]  /*a3f0*/  IMAD R14, R15, R20, RZ ;  /* 0x000000140f0e7224 */ /* 0x000fe400078e02ff */
[----:B--2---:R-:W-:-:S05]  /*a400*/  @!P1 IMAD R3, R3, R17, R2 ;  /* 0x0000001103039224 */ /* 0x004fca00078e0202 */
[----:B------:R0:W-:Y:S01]  /*a410*/  @!P1 STG.E.U8 desc[UR36][R4.64+0xf9], R3 ;  /* 0x0000f90304009986 */ /* 0x0001e2000c101124 */
[----:B------:R-:W-:Y:S05]  /*a420*/  @P5 BRA `(.L_x_289) ;  /* 0x00000000000c5947 */ /* 0x000fea0003800000 */
[----:B------:R-:W0:Y:S02]  /*a430*/  LDG.E.U8 R16, desc[UR36][R12.64+0xf8] ;  /* 0x0000f8240c107981 */ /* 0x000e24000c1e1100 */
[----:B0-----:R-:W-:-:S05]  /*a440*/  PRMT R3, R16, 0x8880, RZ ;  /* 0x0000888010037816 */ /* 0x001fca00000000ff */
[----:B------:R-:W-:-:S07]  /*a450*/  IMAD R2, R3, R18, RZ ;  /* 0x0000001203027224 */ /* 0x000fce00078e02ff */
.L_x_289:
[----:B------:R-:W-:Y:S05]  /*a460*/  BSYNC B1 ;  /* 0x0000000000017941 */ /* 0x000fea0003800000 */
.L_x_288:
[----:B0-----:R-:W2:Y:S01]  /*a470*/  LDL.LU R3, [R1+0x1f8] ;  /* 0x0001f80001037983 */ /* 0x001ea20000300800 */
[----:B------:R-:W-:Y:S01]  /*a480*/  BSSY B1, `(.L_x_290) ;  /* 0x000000a000017945 */ /* 0x000fe20003800000 */
[C---:B------:R-:W-:Y:S02]  /*a490*/  IMAD R15, R161.reuse, R21, R14 ;  /* 0x00000015a10f7224 */ /* 0x040fe400078e020e */
[----:B------:R-:W-:-:S04]  /*a4a0*/  IMAD.WIDE.U32 R158, R161, R20, R158 ;  /* 0x00000014a19e7225 */ /* 0x000fc800078e009e */
[----:B------:R-:W-:-:S04]  /*a4b0*/  IMAD.WIDE.U32 R20, R161, R20, R152 ;  /* 0x00000014a1147225 */ /* 0x000fc800078e0098 */
[----:B--2---:R-:W-:-:S05]  /*a4c0*/  @!P5 IMAD R3, R3, R17, R2 ;  /* 0x000000110303d224 */ /* 0x004fca00078e0202 */
[----:B------:R0:W-:Y:S01]  /*a4d0*/  @!P5 STG.E.U8 desc[UR36][R10.64+0xf8], R3 ;  /* 0x0000f8030a00d986 */ /* 0x0001e2000c101124 */
[----:B------:R-:W-:Y:S05]  /*a4e0*/  @P0 BRA `(.L_x_291) ;  /* 0x00000000000c0947 */ /* 0x000fea0003800000 */
[----:B------:R-:W0:Y:S02]  /*a4f0*/  LDG.E.U8 R16, desc[UR36][R12.64+0xf9] ;  /* 0x0000f9240c107981 */ /* 0x000e24000c1e1100 */
[----:B0-----:R-:W-:-:S05]  /*a500*/  PRMT R3, R16, 0x8880, RZ ;  /* 0x0000888010037816 */ /* 0x001fca00000000ff */
[----:B------:R-:W-:-:S07]  /*a510*/  IMAD R2, R3, R18, RZ ;  /* 0x0000001203027224 */ /* 0x000fce00078e02ff */
.L_x_291:
[----:B------:R-:W-:Y:S05]  /*a520*/  BSYNC B1 ;  /* 0x0000000000017941 */ /* 0x000fea0003800000 */
.L_x_290:
[----:B0-----:R-:W2:Y:S01]  /*a530*/  LDL.LU R3, [R1+0x1fc] ;  /* 0x0001fc0001037983 */ /* 0x001ea20000300800 */
[----:B------:R-:W-:Y:S01]  /*a540*/  ISETP.GE.AND P2, PT, R154, 0x81, PT ;  /* 0x000000819a00780c */ /* 0x000fe20003f46270 */
[----:B------:R-:W-:Y:S01]  /*a550*/  BSSY B1, `(.L_x_292) ;  /* 0x000000d000017945 */ /* 0x000fe20003800000 */
[-C--:B------:R-:W-:Y:S02]  /*a560*/  IADD3 R4, P5, R20, R22.reuse, RZ ;  /* 0x0000001614047210 */ /* 0x080fe40007fbe0ff */
[----:B------:R-:W-:Y:S02]  /*a570*/  ISETP.GE.AND P1, PT, R154, 0x89, PT ;  /* 0x000000899a00780c */ /* 0x000fe40003f26270 */
[----:B------:R-:W-:Y:S02]  /*a580*/  IADD3.X R5, R23, R21, R15, P5, !PT ;  /* 0x0000001517057210 */ /* 0x000fe40002ffe40f */
[----:B------:R-:W-:Y:S02]  /*a590*/  IADD3 R22, P4, P3, R156, R22, R158 ;  /* 0x000000169c167210 */ /* 0x000fe40007b9e09e */
[----:B------:R-:W-:Y:S01]  /*a5a0*/  ISETP.LT.OR P5, PT, R0, 0x2, !P2 ;  /* 0x000000020000780c */ /* 0x000fe200057a1670 */
[----:B--2---:R-:W-:-:S05]  /*a5b0*/  @!P0 IMAD R3, R3, R17, R2 ;  /* 0x0000001103038224 */ /* 0x004fca00078e0202 */
[----:B------:R0:W-:Y:S01]  /*a5c0*/  @!P0 STG.E.U8 desc[UR36][R10.64+0xf9], R3 ;  /* 0x0000f9030a008986 */ /* 0x0001e2000c101124 */
[----:B------:R-:W-:-:S13]  /*a5d0*/  ISETP.LT.OR P0, PT, R0, 0x1, !P2 ;  /* 0x000000010000780c */ /* 0x000fda0005701670 */
[----:B0-----:R-:W-:Y:S05]  /*a5e0*/  @P0 BRA `(.L_x_293) ;  /* 0x00000000000c0947 */ /* 0x001fea0003800000 */
[----:B------:R-:W2:Y:S02]  /*a5f0*/  LDG.E.U8 R16, desc[UR36][R4.64] ;  /* 0x0000002404107981 */ /* 0x000ea4000c1e1100 */
[----:B--2---:R-:W-:-:S05]  /*a600*/  PRMT R3, R16, 0x8880, RZ ;  /* 0x0000888010037816 */ /* 0x004fca00000000ff */
[----:B------:R-:W-:-:S07]  /*a610*/  IMAD R2, R3, R18, RZ ;  /* 0x0000001203027224 */ /* 0x000fce00078e02ff */
.L_x_293:
[----:B------:R-:W-:Y:S05]  /*a620*/  BSYNC B1 ;  /* 0x0000000000017941 */ /* 0x000fea0003800000 */
.L_x_292:
[----:B------:R-:W-:Y:S01]  /*a630*/  @!P0 IMAD R3, R24, R17, R2 ;  /* 0x0000001118038224 */ /* 0x000fe200078e0202 */
[----:B------:R-:W-:Y:S01]  /*a640*/  BSSY B1, `(.L_x_294) ;  /* 0x0000007000017945 */ /* 0x000fe20003800000 */
[----:B------:R-:W-:-:S03]  /*a650*/  IADD3 R158, R15, R159, RZ ;  /* 0x0000009f0f9e7210 */ /* 0x000fc60007ffe0ff */
[----:B------:R0:W-:Y:S01]  /*a660*/  @!P0 STG.E.U8 desc[UR36][R6.64], R3 ;  /* 0x0000000306008986 */ /* 0x0001e2000c101124 */
[----:B------:R-:W-:Y:S05]  /*a670*/  @P5 BRA `(.L_x_295) ;  /* 0x00000000000c5947 */ /* 0x000fea0003800000 */
[----:B------:R-:W0:Y:S02]  /*a680*/  LDG.E.U8 R16, desc[UR36][R4.64+0x1] ;  /* 0x0000012404107981 */ /* 0x000e24000c1e1100 */
[----:B0-----:R-:W-:-:S05]  /*a690*/  PRMT R3, R16, 0x8880, RZ ;  /* 0x0000888010037816 */ /* 0x001fca00000000ff */
[----:B------:R-:W-:-:S07]  /*a6a0*/  IMAD R2, R3, R18, RZ ;  /* 0x0000001203027224 */ /* 0x000fce00078e02ff */
.L_x_295:
[----:B------:R-:W-:Y:S05]  /*a6b0*/  BSYNC B1 ;  /* 0x0000000000017941 */ /* 0x000fea0003800000 */
.L_x_294:
[C---:B------:R-:W-:Y:S01]  /*a6c0*/  ISETP.LT.OR P0, PT, R0.reuse, 0x1, !P1 ;  /* 0x000000010000780c */ /* 0x040fe20004f01670 */
[----:B------:R-:W-:Y:S01]  /*a6d0*/  @!P5 IMAD R25, R25, R17, R2 ;  /* 0x000000111919d224 */ /* 0x000fe200078e0202 */
[----:B------:R-:W-:Y:S01]  /*a6e0*/  BSSY B1, `(.L_x_296) ;  /* 0x000000a000017945 */ /* 0x000fe20003800000 */
[----:B------:R-:W-:Y:S02]  /*a6f0*/  IADD3.X R23, R153, R23, R158, P4, P3 ;  /* 0x0000001799177210 */ /* 0x000fe400027e649e */
[C---:B------:R-:W-:Y:S01]  /*a700*/  ISETP.LT.OR P4, PT, R0.reuse, 0x2, !P1 ;  /* 0x000000020000780c */ /* 0x040fe20004f81670 */
[----:B------:R1:W-:Y:S01]  /*a710*/  @!P5 STG.E.U8 desc[UR36][R6.64+0x1], R25 ;  /* 0x000001190600d986 */ /* 0x0003e2000c101124 */
[C---:B------:R-:W-:Y:S02]  /*a720*/  ISETP.LT.OR P5, PT, R0.reuse, 0x9, !P2 ;  /* 0x000000090000780c */ /* 0x040fe400057a1670 */
[----:B------:R-:W-:-:S04]  /*a730*/  ISETP.LT.OR P3, PT, R0, 0xa, !P2 ;  /* 0x0000000a0000780c */ /* 0x000fc80005761670 */
[----:B------:R-:W-:Y:S09]  /*a740*/  @P0 BRA `(.L_x_297) ;  /* 0x00000000000c0947 */ /* 0x000ff20003800000 */
[----:B------:R-:W0:Y:S02]  /*a750*/  LDG.E.U8 R16, desc[UR36][R22.64] ;  /* 0x0000002416107981 */ /* 0x000e24000c1e1100 */
[----:B0-----:R-:W-:-:S05]  /*a760*/  PRMT R3, R16, 0x8880, RZ ;  /* 0x0000888010037816 */ /* 0x001fca00000000ff */
[----:B------:R-:W-:-:S07]  /*a770*/  IMAD R2, R3, R18, RZ ;  /* 0x0000001203027224 */ /* 0x000fce00078e02ff */
.L_x_297:
[----:B------:R-:W-:Y:S05]  /*a780*/  BSYNC B1 ;  /* 0x0000000000017941 */ /* 0x000fea0003800000 */
.L_x_296:
[----:B0-----:R-:W-:Y:S01]  /*a790*/  @!P0 IMAD R3, R26, R17, R2 ;  /* 0x000000111a038224 */ /* 0x001fe200078e0202 */
[----:B------:R-:W-:Y:S04]  /*a7a0*/  BSSY B1, `(.L_x_298) ;  /* 0x0000006000017945 */ /* 0x000fe80003800000 */
[----:B------:R0:W-:Y:S01]  /*a7b0*/  @!P0 STG.E.U8 desc[UR36][R8.64], R3 ;  /* 0x0000000308008986 */ /* 0x0001e2000c101124 */
[----:B------:R-:W-:Y:S05]  /*a7c0*/  @P4 BRA `(.L_x_299) ;  /* 0x00000000000c4947 */ /* 0x000fea0003800000 */
[----:B------:R-:W0:Y:S02]  /*a7d0*/  LDG.E.U8 R16, desc[UR36][R22.64+0x1] ;  /* 0x0000012416107981 */ /* 0x000e24000c1e1100 */
[----:B0-----:R-:W-:-:S05]  /*a7e0*/  PRMT R3, R16, 0x8880, RZ ;  /* 0x0000888010037816 */ /* 0x001fca00000000ff */
[----:B------:R-:W-:-:S07]  /*a7f0*/  IMAD R2, R3, R18, RZ ;  /* 0x0000001203027224 */ /* 0x000fce00078e02ff */
.L_x_299:
[----:B------:R-:W-:Y:S05]  /*a800*/  BSYNC B1 ;  /* 0x0000000000017941 */ /* 0x000fea0003800000 */
.L_x_298:
[----:B------:R-:W-:Y:S01]  /*a810*/  @!P4 IMAD R27, R27, R17, R2 ;  /* 0x000000111b1bc224 */ /* 0x000fe200078e0202 */
[----:B------:R-:W-:Y:S04]  /*a820*/  BSSY B1, `(.L_x_300) ;  /* 0x0000006000017945 */ /* 0x000fe80003800000 */
[----:B------:R2:W-:Y:S01]  /*a830*/  @!P4 STG.E.U8 desc[UR36][R8.64+0x1], R27 ;  /* 0x0000011b0800c986 */ /* 0x0005e2000c101124 */
[----:B------:R-:W-:Y:S05]  /*a840*/  @P5 BRA `(.L_x_301) ;  /* 0x00000000000c5947 */ /* 0x000fea0003800000 */
[----:B------:R-:W0:Y:S02]  /*a850*/  LDG.E.U8 R16, desc[UR36][R4.64+0x8] ;  /* 0x0000082404107981 */ /* 0x000e24000c1e1100 */
[----:B0-----:R-:W-:-:S05]  /*a860*/  PRMT R3, R16, 0x8880, RZ ;  /* 0x0000888010037816 */ /* 0x001fca00000000ff */
[----:B------:R-:W-:-:S07]  /*a870*/  IMAD R2, R3, R18, RZ ;  /* 0x0000001203027224 */ /* 0x000fce00078e02ff */
.L_x_301:
[----:B------:R-:W-:Y:S05]  /*a880*/  BSYNC B1 ;  /* 0x0000000000017941 */ /* 0x000fea0003800000 */
.L_x_300:
[----:B0-----:R-:W-:Y:S01]  /*a890*/  @!P5 IMAD R3, R28, R17, R2 ;  /* 0x000000111c03d224 */ /* 0x001fe200078e0202 */
[----:B------:R-:W-:Y:S04]  /*a8a0*/  BSSY B1, `(.L_x_302) ;  /* 0x0000006000017945 */ /* 0x000fe80003800000 */
[----:B------:R0:W-:Y:S01]  /*a8b0*/  @!P5 STG.E.U8 desc[UR36][R6.64+0x8], R3 ;  /* 0x000008030600d986 */ /* 0x0001e2000c101124 */
[----:B------:R-:W-:Y:S05]  /*a8c0*/  @P3 BRA `(.L_x_303) ;  /* 0x00000000000c3947 */ /* 0x000fea0003800000 */
[----:B------:R-:W0:Y:S02]  /*a8d0*/  LDG.E.U8 R16, desc[UR36][R4.64+0x9] ;  /* 0x0000092404107981 */ /* 0x000e24000c1e1100 */
[----:B0-----:R-:W-:-:S05]  /*a8e0*/  PRMT R3, R16, 0x8880, RZ ;  /* 0x0000888010037816 */ /* 0x001fca00000000ff */
[----:B------:R-:W-:-:S07]  /*a8f0*/  IMAD R2, R3, R18, RZ ;  /* 0x0000001203027224 */ /* 0x000fce00078e02ff */
.L_x_303:
[----:B------:R-:W-:Y:S05]  /*a900*/  BSYNC B1 ;  /* 0x0000000000017941 */ /* 0x000fea0003800000 */
.L_x_302:
[C---:B------:R-:W-:Y:S01]  /*a910*/  ISETP.LT.OR P5, PT, R0.reuse, 0x9, !P1 ;  /* 0x000000090000780c */ /* 0x040fe20004fa1670 */
[----:B------:R-:W-:Y:S01]  /*a920*/  @!P3 IMAD R29, R29, R17, R2 ;  /* 0x000000111d1db224 */ /* 0x000fe200078e0202 */
[----:B------:R-:W-:Y:S01]  /*a930*/  BSSY B1, `(.L_x_304) ;  /* 0x0000009000017945 */ /* 0x000fe20003800000 */
[C---:B------:R-:W-:Y:S02]  /*a940*/  ISETP.LT.OR P4, PT, R0.reuse, 0xa, !P1 ;  /* 0x0000000a0000780c */ /* 0x040fe40004f81670 */
[C---:B------:R-:W-:Y:S01]  /*a950*/  ISETP.LT.OR P0, PT, R0.reuse, 0x12, !P2 ;  /* 0x000000120000780c */ /* 0x040fe20005701670 */
[----:B------:R3:W-:Y:S01]  /*a960*/  @!P3 STG.E.U8 desc[UR36][R6.64+0x9], R29 ;  /* 0x0000091d0600b986 */ /* 0x0007e2000c101124 */
[----:B------:R-:W-:-:S06]  /*a970*/  ISETP.LT.OR P3, PT, R0, 0x11, !P2 ;  /* 0x000000110000780c */ /* 0x000fcc0005761670 */
[----:B------:R-:W-:Y:S07]  /*a980*/  @P5 BRA `(.L_x_305) ;  /* 0x00000000000c5947 */ /* 0x000fee0003800000 */
[----:B------:R-:W0:Y:S02]  /*a990*/  LDG.E.U8 R16, desc[UR36][R22.64+0x8] ;  /* 0x0000082416107981 */ /* 0x000e24000c1e1100 */
[----:B0-----:R-:W-:-:S05]  /*a9a0*/  PRMT R3, R16, 0x8880, RZ ;  /* 0x0000888010037816 */ /* 0x001fca00000000ff */
[----:B------:R-:W-:-:S07]  /*a9b0*/  IMAD R2, R3, R18, RZ ;  /* 0x0000001203027224 */ /* 0x000fce00078e02ff */
.L_x_305:
[----:B------:R-:W-:Y:S05]  /*a9c0*/  BSYNC B1 ;  /* 0x0000000000017941 */ /* 0x000fea0003800000 */
.L_x_304:
[----:B0-----:R-:W-:Y:S01]  /*a9d0*/  @!P5 IMAD R3, R30, R17, R2 ;  /* 0x000000111e03d224 */ /* 0x001fe200078e0202 */
[----:B------:R-:W-:Y:S04]  /*a9e0*/  BSSY B1, `(.L_x_306) ;  /* 0x0000006000017945 */ /* 0x000fe80003800000 */
[----:B------:R0:W-:Y:S01]  /*a9f0*/  @!P5 STG.E.U8 desc[UR36][R8.64+0x8], R3 ;  /* 0x000008030800d986 */ /* 0x0001e2000c101124 */
[----:B------:R-:W-:Y:S05]  /*aa00*/  @P4 BRA `(.L_x_307) ;  /* 0x00000000000c4947 */ /* 0x000fea0003800000 */
[----:B------:R-:W0:Y:S02]  /*aa10*/  LDG.E.U8 R16, desc[UR36][R22.64+0x9] ;  /* 0x0000092416107981 */ /* 0x000e24000c1e1100 */
[----:B0-----:R-:W-:-:S05]  /*aa20*/  PRMT R3, R16, 0x8880, RZ ;  /* 0x0000888010037816 */ /* 0x001fca00000000ff */
[----:B------:R-:W-:-:S07]  /*aa30*/  IMAD R2, R3, R18, RZ ;  /* 0x0000001203027224 */ /* 0x000fce00078e02ff */
.L_x_307:
[----:B------:R-:W-:Y:S05]  /*aa40*/  BSYNC B1 ;  /* 0x0000000000017941 */ /* 0x000fea0003800000 */
.L_x_306:
[----:B------:R-:W-:Y:S01]  /*aa50*/  @!P4 IMAD R31, R31, R17, R2 ;  /* 0x000000111f1fc224 */ /* 0x000fe200078e0202 */
[----:B------:R-:W-:Y:S04]  /*aa60*/  BSSY B1, `(.L_x_308) ;  /* 0x0000006000017945 */ /* 0x000fe80003800000 */
[----:B------:R4:W-:Y:S01]  /*aa70*/  @!P4 STG.E.U8 desc[UR36][R8.64+0x9], R31 ;  /* 0x0000091f0800c986 */ /* 0x0009e2000c101124 */
[----:B------:R-:W-:Y:S05]  /*aa80*/  @P3 BRA `(.L_x_309) ;  /* 0x00000000000c3947 */ /* 0x000fea0003800000 */
[----:B------:R-:W0:Y:S02]  /*aa90*/  LDG.E.U8 R16, desc[UR36][R4.64+0x10] ;  /* 0x0000102404107981 */ /* 0x000e24000c1e1100 */
[----:B0-----:R-:W-:-:S05]  /*aaa0*/  PRMT R3, R16, 0x8880, RZ ;  /* 0x0000888010037816 */ /* 0x001fca00000000ff */
[----:B------:R-:W-:-:S07]  /*aab0*/  IMAD R2, R3, R18, RZ ;  /* 0x0000001203027224 */ /* 0x000fce00078e02ff */
.L_x_309:
[----:B------:R-:W-:Y:S05]  /*aac0*/  BSYNC B1 ;  /* 0x0000000000017941 */ /* 0x000fea0003800000 */
.L_x_308:
[----:B0-----:R-:W-:Y:S01]  /*aad0*/  @!P3 IMAD R3, R32, R17, R2 ;  /* 0x000000112003b224 */ /* 0x001fe200078e0202 */
[----:B------:R-:W-:Y:S04]  /*aae0*/  BSSY B1, `(.L_x_310) ;  /* 0x0000006000017945 */ /* 0x000fe80003800000 */
[----:B------:R0:W-:Y:S01]  /*aaf0*/  @!P3 STG.E.U8 desc[UR36][R6.64+0x10], R3 ;  /* 0x000010030600b986 */ /* 0x0001e2000c101124 */
[----:B------:R-:W-:Y:S05]  /*ab00*/  @P0 BRA `(.L_x_311) ;  /* 0x00000000000c0947 */ /* 0x000fea0003800000 */
[----:B------:R-:W0:Y:S02]  /*ab10*/  LDG.E.U8 R16, desc[UR36][R4.64+0x11] ;  /* 0x0000112404107981 */ /* 0x000e24000c1e1100 */
[----:B0-----:R-:W-:-:S05]  /*ab20*/  PRMT R3, R16, 0x8880, RZ ;  /* 0x0000888010037816 */ /* 0x001fca00000000ff */
[----:B------:R-:W-:-:S07]  /*ab30*/  IMAD R2, R3, R18, RZ ;  /* 0x0000001203027224 */ /* 0x000fce00078e02ff */
.L_x_311:
[----:B------:R-:W-:Y:S05]  /*ab40*/  BSYNC B1 ;  /* 0x0000000000017941 */ /* 0x000fea0003800000 */
.L_x_310:
        /* <DEDUP_REMOVED lines=11> */
.L_x_313:
[----:B------:R-:W-:Y:S05]  /*ac00*/  BSYNC B1 ;  /* 0x0000000000017941 */ /* 0x000fea0003800000 */
.L_x_312:
[----:B0-----:R-:W-:Y:S01]  /*ac10*/  @!P4 IMAD R3, R34, R17, R2 ;  /* 0x000000112203c224 */ /* 0x001fe200078e0202 */
[----:B------:R-:W-:Y:S04]  /*ac20*/  BSSY B1, `(.L_x_314) ;  /* 0x0000006000017945 */ /* 0x000fe80003800000 */
[----:B------:R0:W-:Y:S01]  /*ac30*/  @!P4 STG.E.U8 desc[UR36][R8.64+0x10], R3 ;  /* 0x000010030800c986 */ /* 0x0001e2000c101124 */
[----:B------:R-:W-:Y:S05]  /*ac40*/  @P3 BRA `(.L_x_315) ;  /* 0x00000000000c3947 */ /* 0x000fea0003800000 */
[----:B------:R-:W0:Y:S02]  /*ac50*/  LDG.E.U8 R16, desc[UR36][R22.64+0x11] ;  /* 0x0000112416107981 */ /* 0x000e24000c1e1100 */
[----:B0-----:R-:W-:-:S05]  /*ac60*/  PRMT R3, R16, 0x8880, RZ ;  /* 0x0000888010037816 */ /* 0x001fca00000000ff */
[----:B------:R-:W-:-:S07]  /*ac70*/  IMAD R2, R3, R18, RZ ;  /* 0x0000001203027224 */ /* 0x000fce00078e02ff */
.L_x_315:
[----:B------:R-:W-:Y:S05]  /*ac80*/  BSYNC B1 ;  /* 0x0000000000017941 */ /* 0x000fea0003800000 */
.L_x_314:
[----:B------:R-:W-:Y:S01]  /*ac90*/  @!P3 IMAD R35, R35, R17, R2 ;  /* 0x000000112323b224 */ /* 0x000fe200078e0202 */
[----:B------:R-:W-:Y:S04]  /*aca0*/  BSSY B1, `(.L_x_316) ;  /* 0x0000006000017945 */ /* 0x000fe80003800000 */
[----:B------:R0:W-:Y:S01]  /*acb0*/  @!P3 STG.E.U8 desc[UR36][R8.64+0x11], R35 ;  /* 0x000011230800b986 */ /* 0x0001e2000c101124 */
[----:B------:R-:W-:Y:S05]  /*acc0*/  @P5 BRA `(.L_x_317) ;  /* 0x00000000000c5947 */ /* 0x000fea0003800000 */
[----:B------:R-:W0:Y:S02]  /*acd0*/  LDG.E.U8 R16, desc[UR36][R4.64+0x18] ;  /* 0x0000182404107981 */ /* 0x000e24000c1e1100 */
[----:B0-----:R-:W-:-:S05]  /*ace0*/  PRMT R3, R16, 0x8880, RZ ;  /* 0x0000888010037816 */ /* 0x001fca00000000ff */
[----:B------:R-:W-:-:S07]  /*acf0*/  IMAD R2, R3, R18, RZ ;  /* 0x0000001203027224 */ /* 0x000fce00078e02ff */
.L_x_317:
[----:B------:R-:W-:Y:S05]  /*ad00*/  BSYNC B1 ;  /* 0x0000000000017941 */ /* 0x000fea0003800000 */
.L_x_316:
[----:B0-----:R-:W-:Y:S01]  /*ad10*/  @!P5 IMAD R3, R36, R17, R2 ;  /* 0x000000112403d224 */ /* 0x001fe200078e0202 */
[----:B------:R-:W-:Y:S04]  /*ad20*/  BSSY B1, `(.L_x_318) ;  /* 0x0000006000017945 */ /* 0x000fe80003800000 */
[----:B------:R0:W-:Y:S01]  /*ad30*/  @!P5 STG.E.U8 desc[UR36][R6.64+0x18], R3 ;  /* 0x000018030600d986 */ /* 0x0001e2000c101124 */
[----:B------:R-:W-:Y:S05]  /*ad40*/  @P0 BRA `(.L_x_319) ;  /* 0x00000000000c0947 */ /* 0x000fea0003800000 */
[----:B------:R-:W0:Y:S02]  /*ad50*/  LDG.E.U8 R16, desc[UR36][R4.64+0x19] ;  /* 0x0000192404107981 */ /* 0x000e24000c1e1100 */
[----:B0-----:R-:W-:-:S05]  /*ad60*/  PRMT R3, R16, 0x8880, RZ ;  /* 0x0000888010037816 */ /* 0x001fca00000000ff */
[----:B------:R-:W-:-:S07]  /*ad70*/  IMAD R2, R3, R18, RZ ;  /* 0x0000001203027224 */ /* 0x000fce00078e02ff */
.L_x_319:
[----:B------:R-:W-:Y:S05]  /*ad80*/  BSYNC B1 ;  /* 0x0000000000017941 */ /* 0x000fea0003800000 */
.L_x_318:
        /* <DEDUP_REMOVED lines=11> */
.L_x_321:
[----:B------:R-:W-:Y:S05]  /*ae40*/  BSYNC B1 ;  /* 0x0000000000017941 */ /* 0x000fea0003800000 */
.L_x_320:
[----:B0-----:R-:W-:Y:S01]  /*ae50*/  @!P4 IMAD R3, R38, R17, R2 ;  /* 0x000000112603c224 */ /* 0x001fe200078e0202 */
[----:B------:R-:W-:Y:S04]  /*ae60*/  BSSY B1, `(.L_x_322) ;  /* 0x0000006000017945 */ /* 0x000fe80003800000 */
[----:B------:R0:W-:Y:S01]  /*ae70*/  @!P4 STG.E.U8 desc[UR36][R8.64+0x18], R3 ;  /* 0x000018030800c986 */ /* 0x0001e2000c101124 */
[----:B------:R-:W-:Y:S05]  /*ae80*/  @P3 BRA `(.L_x_323) ;  /* 0x00000000000c3947 */ /* 0x000fea0003800000 */
[----:B------:R-:W0:Y:S02]  /*ae90*/  LDG.E.U8 R16, desc[UR36][R22.64+0x19] ;  /* 0x0000192416107981 */ /* 0x000e24000c1e1100 */
[----:B0-----:R-:W-:-:S05]  /*aea0*/  PRMT R3, R16, 0x8880, RZ ;  /* 0x0000888010037816 */ /* 0x001fca00000000ff */
[----:B------:R-:W-:-:S07]  /*aeb0*/  IMAD R2, R3, R18, RZ ;  /* 0x0000001203027224 */ /* 0x000fce00078e02ff */
.L_x_323:
[----:B------:R-:W-:Y:S05]  /*aec0*/  BSYNC B1 ;  /* 0x0000000000017941 */ /* 0x000fea0003800000 */
.L_x_322:
[----:B------:R-:W-:Y:S01]  /*aed0*/  @!P3 IMAD R39, R39, R17, R2 ;  /* 0x000000112727b224 */ /* 0x000fe200078e0202 */
[----:B------:R-:W-:Y:S04]  /*aee0*/  BSSY B1, `(.L_x_324) ;  /* 0x0000006000017945 */ /* 0x000fe80003800000 */
[----:B------:R0:W-:Y:S01]  /*aef0*/  @!P3 STG.E.U8 desc[UR36][R8.64+0x19], R39 ;  /* 0x000019270800b986 */ /* 0x0001e2000c101124 */
[----:B------:R-:W-:Y:S05]  /*af00*/  @P5 BRA `(.L_x_325) ;  /* 0x00000000000c5947 */ /* 0x000fea0003800000 */
[----:B------:R-:W0:Y:S02]  /*af10*/  LDG.E.U8 R16, desc[UR36][R4.64+0x20] ;  /* 0x0000202404107981 */ /* 0x000e24000c1e1100 */
[----:B0-----:R-:W-:-:S05]  /*af20*/  PRMT R3, R16, 0x8880, RZ ;  /* 0x0000888010037816 */ /* 0x001fca00000000ff */
[----:B------:R-:W-:-:S07]  /*af30*/  IMAD R2, R3, R18, RZ ;  /* 0x0000001203027224 */ /* 0x000fce00078e02ff */
.L_x_325:
[----:B------:R-:W-:Y:S05]  /*af40*/  BSYNC B1 ;  /* 0x0000000000017941 */ /* 0x000fea0003800000 */
.L_x_324:
[----:B0-----:R-:W-:Y:S01]  /*af50*/  @!P5 IMAD R3, R40, R17, R2 ;  /* 0x000000112803d224 */ /* 0x001fe200078e0202 */
[----:B------:R-:W-:Y:S04]  /*af60*/  BSSY B1, `(.L_x_326) ;  /* 0x0000006000017945 */ /* 0x000fe80003800000 */
[----:B------:R0:W-:Y:S01]  /*af70*/  @!P5 STG.E.U8 desc[UR36][R6.64+0x20], R3 ;  /* 0x000020030600d986 */ /* 0x0001e2000c101124 */
[----:B------:R-:W-:Y:S05]  /*af80*/  @P0 BRA `(.L_x_327) ;  /* 0x00000000000c0947 */ /* 0x000fea0003800000 */
[----:B------:R-:W0:Y:S02]  /*af90*/  LDG.E.U8 R16, desc[UR36][R4.64+0x21] ;  /* 0x0000212404107981 */ /* 0x000e24000c1e1100 */
[----:B0-----:R-:W-:-:S05]  /*afa0*/  PRMT R3, R16, 0x8880, RZ ;  /* 0x0000888010037816 */ /* 0x001fca00000000ff */
[----:B------:R-:W-:-:S07]  /*afb0*/  IMAD R2, R3, R18, RZ ;  /* 0x0000001203027224 */ /* 0x000fce00078e02ff */
.L_x_327:
[----:B------:R-:W-:Y:S05]  /*afc0*/  BSYNC B1 ;  /* 0x0000000000017941 */ /* 0x000fea0003800000 */
.L_x_326:
        /* <DEDUP_REMOVED lines=11> */
.L_x_329:
[----:B------:R-:W-:Y:S05]  /*b080*/  BSYNC B1 ;  /* 0x0000000000017941 */ /* 0x000fea0003800000 */
.L_x_328:
[----:B0-----:R-:W-:Y:S01]  /*b090*/  @!P4 IMAD R3, R42, R17, R2 ;  /* 0x000000112a03c224 */ /* 0x001fe200078e0202 */
[----:B------:R-:W-:Y:S04]  /*b0a0*/  BSSY B1, `(.L_x_330) ;  /* 0x0000006000017945 */ /* 0x000fe80003800000 */
[----:B------:R0:W-:Y:S01]  /*b0b0*/  @!P4 STG.E.U8 desc[UR36][R8.64+0x20], R3 ;  /* 0x000020030800c986 */ /* 0x0001e2000c101124 */
[----:B------:R-:W-:Y:S05]  /*b0c0*/  @P3 BRA `(.L_x_331) ;  /* 0x00000000000c3947 */ /* 0x000fea0003800000 */
[----:B------:R-:W0:Y:S02]  /*b0d0*/  LDG.E.U8 R16, desc[UR36][R22.64+0x21] ;  /* 0x0000212416107981 */ /* 0x000e24000c1e1100 */
[----:B0-----:R-:W-:-:S05]  /*b0e0*/  PRMT R3, R16, 0x8880, RZ ;  /* 0x0000888010037816 */ /* 0x001fca00000000ff */
[----:B------:R-:W-:-:S07]  /*b0f0*/  IMAD R2, R3, R18, RZ ;  /* 0x0000001203027224 */ /* 0x000fce00078e02ff */
.L_x_331:
[----:B------:R-:W-:Y:S05]  /*b100*/  BSYNC B1 ;  /* 0x0000000000017941 */ /* 0x000fea0003800000 */
.L_x_330:
[----:B------:R-:W-:Y:S01]  /*b110*/  @!P3 IMAD R43, R43, R17, R2 ;  /* 0x000000112b2bb224 */ /* 0x000fe200078e0202 */
[----:B------:R-:W-:Y:S04]  /*b120*/  BSSY B1, `(.L_x_332) ;  /* 0x0000006000017945 */ /* 0x000fe80003800000 */
[----:B------:R0:W-:Y:S01]  /*b130*/  @!P3 STG.E.U8 desc[UR36][R8.64+0x21], R43 ;  /* 0x0000212b0800b986 */ /* 0x0001e2000c101124 */
[----:B------:R-:W-:Y:S05]  /*b140*/  @P5 BRA `(.L_x_333) ;  /* 0x00000000000c5947 */ /* 0x000fea0003800000 */
[----:B------:R-:W0:Y:S02]  /*b150*/  LDG.E.U8 R16, desc[UR36][R4.64+0x28] ;  /* 0x0000282404107981 */ /* 0x000e24000c1e1100 */
[----:B0-----:R-:W-:-:S05]  /*b160*/  PRMT R3, R16, 0x8880, RZ ;  /* 0x0000888010037816 */ /* 0x001fca00000000ff */
[----:B------:R-:W-:-:S07]  /*b170*/  IMAD R2, R3, R18, RZ ;  /* 0x0000001203027224 */ /* 0x000fce00078e02ff */
.L_x_333:
[----:B------:R-:W-:Y:S05]  /*b180*/  BSYNC B1 ;  /* 0x0000000000017941 */ /* 0x000fea0003800000 */
.L_x_332:
[----:B0-----:R-:W-:Y:S01]  /*b190*/  @!P5 IMAD R3, R44, R17, R2 ;  /* 0x000000112c03d224 */ /* 0x001fe200078e0202 */
[----:B------:R-:W-:Y:S04]  /*b1a0*/  BSSY B1, `(.L_x_334) ;  /* 0x0000006000017945 */ /* 0x000fe80003800000 */
[----:B------:R0:W-:Y:S01]  /*b1b0*/  @!P5 STG.E.U8 desc[UR36][R6.64+0x28], R3 ;  /* 0x000028030600d986 */ /* 0x0001e2000c101124 */
[----:B------:R-:W-:Y:S05]  /*b1c0*/  @P0 BRA `(.L_x_335) ;  /* 0x00000000000c0947 */ /* 0x000fea0003800000 */
[----:B------:R-:W0:Y:S02]  /*b1d0*/  LDG.E.U8 R16, desc[UR36][R4.64+0x29] ;  /* 0x0000292404107981 */ /* 0x000e24000c1e1100 */
[----:B0-----:R-:W-:-:S05]  /*b1e0*/  PRMT R3, R16, 0x8880, RZ ;  /* 0x0000888010037816 */ /* 0x001fca00000000ff */
[----:B------:R-:W-:-:S07]  /*b1f0*/  IMAD R2, R3, R18, RZ ;  /* 0x0000001203027224 */ /* 0x000fce00078e02ff */
.L_x_335:
[----:B------:R-:W-:Y:S05]  /*b200*/  BSYNC B1 ;  /* 0x0000000000017941 */ /* 0x000fea0003800000 */
.L_x_334:
        /* <DEDUP_REMOVED lines=11> */
.L_x_337:
[----:B------:R-:W-:Y:S05]  /*b2c0*/  BSYNC B1 ;  /* 0x0000000000017941 */ /* 0x000fea0003800000 */
.L_x_336:
[----:B0-----:R-:W-:Y:S01]  /*b2d0*/  @!P4 IMAD R3, R46, R17, R2 ;  /* 0x000000112e03c224 */ /* 0x001fe200078e0202 */
[----:B------:R-:W-:Y:S04]  /*b2e0*/  BSSY B1, `(.L_x_338) ;  /* 0x0000006000017945 */ /* 0x000fe80003800000 */
[----:B------:R0:W-:Y:S01]  /*b2f0*/  @!P4 STG.E.U8 desc[UR36][R8.64+0x28], R3 ;  /* 0x000028030800c986 */ /* 0x0001e2000c101124 */
[----:B------:R-:W-:Y:S05]  /*b300*/  @P3 BRA `(.L_x_339) ;  /* 0x00000000000c3947 */ /* 0x000fea0003800000 */
[----:B------:R-:W0:Y:S02]  /*b310*/  LDG.E.U8 R16, desc[UR36][R22.64+0x29] ;  /* 0x0000292416107981 */ /* 0x000e24000c1e1100 */
[----:B0-----:R-:W-:-:S05]  /*b320*/  PRMT R3, R16, 0x8880, RZ ;  /* 0x0000888010037816 */ /* 0x001fca00000000ff */
[----:B------:R-:W-:-:S07]  /*b330*/  IMAD R2, R3, R18, RZ ;  /* 0x0000001203027224 */ /* 0x000fce00078e02ff */
.L_x_339:
[----:B------:R-:W-:Y:S05]  /*b340*/  BSYNC B1 ;  /* 0x0000000000017941 */ /* 0x000fea0003800000 */
.L_x_338:
[----:B------:R-:W-:Y:S01]  /*b350*/  @!P3 IMAD R47, R47, R17, R2 ;  /* 0x000000112f2fb224 */ /* 0x000fe200078e0202 */
[----:B------:R-:W-:Y:S04]  /*b360*/  BSSY B1, `(.L_x_340) ;  /* 0x0000006000017945 */ /* 0x000fe80003800000 */
[----:B------:R0:W-:Y:S01]  /*b370*/  @!P3 STG.E.U8 desc[UR36][R8.64+0x29], R47 ;  /* 0x0000292f0800b986 */ /* 0x0001e2000c101124 */
[----:B------:R-:W-:Y:S05]  /*b380*/  @P5 BRA `(.L_x_341) ;  /* 0x00000000000c5947 */ /* 0x000fea0003800000 */
[----:B------:R-:W0:Y:S02]  /*b390*/  LDG.E.U8 R16, desc[UR36][R4.64+0x30] ;  /* 0x0000302404107981 */ /* 0x000e24000c1e1100 */
[----:B0-----:R-:W-:-:S05]  /*b3a0*/  PRMT R3, R16, 0x8880, RZ ;  /* 0x0000888010037816 */ /* 0x001fca00000000ff */
[----:B------:R-:W-:-:S07]  /*b3b0*/  IMAD R2, R3, R18, RZ ;  /* 0x0000001203027224 */ /* 0x000fce00078e02ff */
.L_x_341:
[----:B------:R-:W-:Y:S05]  /*b3c0*/  BSYNC B1 ;  /* 0x0000000000017941 */ /* 0x000fea0003800000 */
.L_x_340:
[----:B0-----:R-:W-:Y:S01]  /*b3d0*/  @!P5 IMAD R3, R48, R17, R2 ;  /* 0x000000113003d224 */ /* 0x001fe200078e0202 */
[----:B------:R-:W-:Y:S04]  /*b3e0*/  BSSY B1, `(.L_x_342) ;  /* 0x0000006000017945 */ /* 0x000fe80003800000 */
[----:B------:R0:W-:Y:S01]  /*b3f0*/  @!P5 STG.E.U8 desc[UR36][R6.64+0x30], R3 ;  /* 0x000030030600d986 */ /* 0x0001e2000c101124 */
[----:B------:R-:W-:Y:S05]  /*b400*/  @P0 BRA `(.L_x_343) ;  /* 0x00000000000c0947 */ /* 0x000fea0003800000 */
[----:B------:R-:W0:Y:S02]  /*b410*/  LDG.E.U8 R16, desc[UR36][R4.64+0x31] ;  /* 0x0000312404107981 */ /* 0x000e24000c1e1100 */
[----:B0-----:R-:W-:-:S05]  /*b420*/  PRMT R3, R16, 0x8880, RZ ;  /* 0x0000888010037816 */ /* 0x001fca00000000ff */
[----:B------:R-:W-:-:S07]  /*b430*/  IMAD R2, R3, R18, RZ ;  /* 0x0000001203027224 */ /* 0x000fce00078e02ff */
.L_x_343:
[----:B------:R-:W-:Y:S05]  /*b440*/  BSYNC B1 ;  /* 0x0000000000017941 */ /* 0x000fea0003800000 */
.L_x_342:
        /* <DEDUP_REMOVED lines=11> */
.L_x_345:
[----:B------:R-:W-:Y:S05]  /*b500*/  BSYNC B1 ;  /* 0x0000000000017941 */ /* 0x000fea0003800000 */
.L_x_344:
[----:B0-----:R-:W-:Y:S01]  /*b510*/  @!P4 IMAD R3, R50, R17, R2 ;  /* 0x000000113203c224 */ /* 0x001fe200078e0202 */
[----:B------:R-:W-:Y:S04]  /*b520*/  BSSY B1, `(.L_x_346) ;  /* 0x0000006000017945 */ /* 0x000fe80003800000 */
[----:B------:R0:W-:Y:S01]  /*b530*/  @!P4 STG.E.U8 desc[UR36][R8.64+0x30], R3 ;  /* 0x000030030800c986 */ /* 0x0001e2000c101124 */
[----:B------:R-:W-:Y:S05]  /*b540*/  @P3 BRA `(.L_x_347) ;  /* 0x00000000000c3947 */ /* 0x000fea0003800000 */
[----:B------:R-:W0:Y:S02]  /*b550*/  LDG.E.U8 R16, desc[UR36][R22.64+0x31] ;  /* 0x0000312416107981 */ /* 0x000e24000c1e1100 */
[----:B0-----:R-:W-:-:S05]  /*b560*/  PRMT R3, R16, 0x8880, RZ ;  /* 0x0000888010037816 */ /* 0x001fca00000000ff */
[----:B------:R-:W-:-:S07]  /*b570*/  IMAD R2, R3, R18, RZ ;  /* 0x0000001203027224 */ /* 0x000fce00078e02ff */
.L_x_347:
[----:B------:R-:W-:Y:S05]  /*b580*/  BSYNC B1 ;  /* 0x0000000000017941 */ /* 0x000fea0003800000 */
.L_x_346:
[----:B------:R-:W-:Y:S01]  /*b590*/  @!P3 IMAD R51, R51, R17, R2 ;  /* 0x000000113333b224 */ /* 0x000fe200078e0202 */
[----:B------:R-:W-:Y:S04]  /*b5a0*/  BSSY B1, `(.L_x_348) ;  /* 0x0000006000017945 */ /* 0x000fe80003800000 */
[----:B------:R0:W-:Y:S01]  /*b5b0*/  @!P3 STG.E.U8 desc[UR36][R8.64+0x31], R51 ;  /* 0x000031330800b986 */ /* 0x0001e2000c101124 */
[----:B------:R-:W-:Y:S05]  /*b5c0*/  @P5 BRA `(.L_x_349) ;  /* 0x00000000000c5947 */ /* 0x000fea0003800000 */
[----:B------:R-:W0:Y:S02]  /*b5d0*/  LDG.E.U8 R16, desc[UR36][R4.64+0x38] ;  /* 0x0000382404107981 */ /* 0x000e24000c1e1100 */
[----:B0-----:R-:W-:-:S05]  /*b5e0*/  PRMT R3, R16, 0x8880, RZ ;  /* 0x0000888010037816 */ /* 0x001fca00000000ff */
[----:B------:R-:W-:-:S07]  /*b5f0*/  IMAD R2, R3, R18, RZ ;  /* 0x0000001203027224 */ /* 0x000fce00078e02ff */
.L_x_349:
[----:B------:R-:W-:Y:S05]  /*b600*/  BSYNC B1 ;  /* 0x0000000000017941 */ /* 0x000fea0003800000 */
.L_x_348:
[----:B0-----:R-:W-:Y:S01]  /*b610*/  @!P5 IMAD R3, R52, R17, R2 ;  /* 0x000000113403d224 */ /* 0x001fe200078e0202 */
[----:B------:R-:W-:Y:S04]  /*b620*/  BSSY B1, `(.L_x_350) ;  /* 0x0000006000017945 */ /* 0x000fe80003800000 */
[----:B------:R0:W-:Y:S01]  /*b630*/  @!P5 STG.E.U8 desc[UR36][R6.64+0x38], R3 ;  /* 0x000038030600d986 */ /* 0x0001e2000c101124 */
[----:B------:R-:W-:Y:S05]  /*b640*/  @P0 BRA `(.L_x_351) ;  /* 0x00000000000c0947 */ /* 0x000fea0003800000 */
[----:B------:R-:W0:Y:S02]  /*b650*/  LDG.E.U8 R16, desc[UR36][R4.64+0x39] ;  /* 0x0000392404107981 */ /* 0x000e24000c1e1100 */
[----:B0-----:R-:W-:-:S05]  /*b660*/  PRMT R3, R16, 0x8880, RZ ;  /* 0x0000888010037816 */ /* 0x001fca00000000ff */
[----:B------:R-:W-:-:S07]  /*b670*/  IMAD R2, R3, R18, RZ ;  /* 0x0000001203027224 */ /* 0x000fce00078e02ff */
.L_x_351:
[----:B------:R-:W-:Y:S05]  /*b680*/  BSYNC B1 ;  /* 0x0000000000017941 */ /* 0x000fea0003800000 */
.L_x_350:
        /* <DEDUP_REMOVED lines=11> */
.L_x_353:
[----:B------:R-:W-:Y:S05]  /*b740*/  BSYNC B1 ;  /* 0x0000000000017941 */ /* 0x000fea0003800000 */
.L_x_352:
[----:B0-----:R-:W-:Y:S01]  /*b750*/  @!P4 IMAD R3, R54, R17, R2 ;  /* 0x000000113603c224 */ /* 0x001fe200078e0202 */
[----:B------:R-:W-:Y:S04]  /*b760*/  BSSY B1, `(.L_x_354) ;  /* 0x0000006000017945 */ /* 0x000fe80003800000 */
[----:B------:R0:W-:Y:S01]  /*b770*/  @!P4 STG.E.U8 desc[UR36][R8.64+0x38], R3 ;  /* 0x000038030800c986 */ /* 0x0001e2000c101124 */
[----:B------:R-:W-:Y:S05]  /*b780*/  @P3 BRA `(.L_x_355) ;  /* 0x00000000000c3947 */ /* 0x000fea0003800000 */
[----:B------:R-:W0:Y:S02]  /*b790*/  LDG.E.U8 R16, desc[UR36][R22.64+0x39] ;  /* 0x0000392416107981 */ /* 0x000e24000c1e1100 */
[----:B0-----:R-:W-:-:S05]  /*b7a0*/  PRMT R3, R16, 0x8880, RZ ;  /* 0x0000888010037816 */ /* 0x001fca00000000ff */
[----:B------:R-:W-:-:S07]  /*b7b0*/  IMAD R2, R3, R18, RZ ;  /* 0x0000001203027224 */ /* 0x000fce00078e02ff */
.L_x_355:
[----:B------:R-:W-:Y:S05]  /*b7c0*/  BSYNC B1 ;  /* 0x0000000000017941 */ /* 0x000fea0003800000 */
.L_x_354:
[----:B------:R-:W-:Y:S01]  /*b7d0*/  @!P3 IMAD R55, R55, R17, R2 ;  /* 0x000000113737b224 */ /* 0x000fe200078e0202 */
[----:B------:R-:W-:Y:S04]  /*b7e0*/  BSSY B1, `(.L_x_356) ;  /* 0x0000006000017945 */ /* 0x000fe80003800000 */
[----:B------:R0:W-:Y:S01]  /*b7f0*/  @!P3 STG.E.U8 desc[UR36][R8.64+0x39], R55 ;  /* 0x000039370800b986 */ /* 0x0001e2000c101124 */
[----:B------:R-:W-:Y:S05]  /*b800*/  @P5 BRA `(.L_x_357) ;  /* 0x00000000000c5947 */ /* 0x000fea0003800000 */
[----:B------:R-:W0:Y:S02]  /*b810*/  LDG.E.U8 R16, desc[UR36][R4.64+0x40] ;  /* 0x0000402404107981 */ /* 0x000e24000c1e1100 */
[----:B0-----:R-:W-:-:S05]  /*b820*/  PRMT R3, R16, 0x8880, RZ ;  /* 0x0000888010037816 */ /* 0x001fca00000000ff */
[----:B------:R-:W-:-:S07]  /*b830*/  IMAD R2, R3, R18, RZ ;  /* 0x0000001203027224 */ /* 0x000fce00078e02ff */
.L_x_357:
[----:B------:R-:W-:Y:S05]  /*b840*/  BSYNC B1 ;  /* 0x0000000000017941 */ /* 0x000fea0003800000 */
.L_x_356:
[----:B0-----:R-:W-:Y:S01]  /*b850*/  @!P5 IMAD R3, R56, R17, R2 ;  /* 0x000000113803d224 */ /* 0x001fe200078e0202 */
[----:B------:R-:W-:Y:S04]  /*b860*/  BSSY B1, `(.L_x_358) ;  /* 0x0000006000017945 */ /* 0x000fe80003800000 */
[----:B------:R0:W-:Y:S01]  /*b870*/  @!P5 STG.E.U8 desc[UR36][R6.64+0x40], R3 ;  /* 0x000040030600d986 */ /* 0x0001e2000c101124 */
[----:B------:R-:W-:Y:S05]  /*b880*/  @P0 BRA `(.L_x_359) ;  /* 0x00000000000c0947 */ /* 0x000fea0003800000 */
[----:B------:R-:W0:Y:S02]  /*b890*/  LDG.E.U8 R16, desc[UR36][R4.64+0x41] ;  /* 0x0000412404107981 */ /* 0x000e24000c1e1100 */
[----:B0-----:R-:W-:-:S05]  /*b8a0*/  PRMT R3, R16, 0x8880, RZ ;  /* 0x0000888010037816 */ /* 0x001fca00000000ff */
[----:B------:R-:W-:-:S07]  /*b8b0*/  IMAD R2, R3, R18, RZ ;  /* 0x0000001203027224 */ /* 0x000fce00078e02ff */
.L_x_359:
[----:B------:R-:W-:Y:S05]  /*b8c0*/  BSYNC B1 ;  /* 0x0000000000017941 */ /* 0x000fea0003800000 */
.L_x_358:
        /* <DEDUP_REMOVED lines=11> */
.L_x_361:
[----:B------:R-:W-:Y:S05]  /*b980*/  BSYNC B1 ;  /* 0x0000000000017941 */ /* 0x000fea0003800000 */
.L_x_360:
[----:B0-----:R-:W-:Y:S01]  /*b990*/  @!P4 IMAD R3, R58, R17, R2 ;  /* 0x000000113a03c224 */ /* 0x001fe200078e0202 */
[----:B------:R-:W-:Y:S04]  /*b9a0*/  BSSY B1, `(.L_x_362) ;  /* 0x0000006000017945 */ /* 0x000fe80003800000 */
[----:B------:R0:W-:Y:S01]  /*b9b0*/  @!P4 STG.E.U8 desc[UR36][R8.64+0x40], R3 ;  /* 0x000040030800c986 */ /* 0x0001e2000c101124 */
[----:B------:R-:W-:Y:S05]  /*b9c0*/  @P3 BRA `(.L_x_363) ;  /* 0x00000000000c3947 */ /* 0x000fea0003800000 */
[----:B------:R-:W0:Y:S02]  /*b9d0*/  LDG.E.U8 R16, desc[UR36][R22.64+0x41] ;  /* 0x0000412416107981 */ /* 0x000e24000c1e1100 */
[----:B0-----:R-:W-:-:S05]  /*b9e0*/  PRMT R3, R16, 0x8880, RZ ;  /* 0x0000888010037816 */ /* 0x001fca00000000ff */
[----:B------:R-:W-:-:S07]  /*b9f0*/  IMAD R2, R3, R18, RZ ;  /* 0x0000001203027224 */ /* 0x000fce00078e02ff */
.L_x_363:
[----:B------:R-:W-:Y:S05]  /*ba00*/  BSYNC B1 ;  /* 0x0000000000017941 */ /* 0x000fea0003800000 */
.L_x_362:
[----:B------:R-:W-:Y:S01]  /*ba10*/  @!P3 IMAD R59, R59, R17, R2 ;  /* 0x000000113b3bb224 */ /* 0x000fe200078e0202 */
[----:B------:R-:W-:Y:S04]  /*ba20*/  BSSY B1, `(.L_x_364) ;  /* 0x0000006000017945 */ /* 0x000fe80003800000 */
[----:B------:R0:W-:Y:S01]  /*ba30*/  @!P3 STG.E.U8 desc[UR36][R8.64+0x41], R59 ;  /* 0x0000413b0800b986 */ /* 0x0001e2000c101124 */
[----:B------:R-:W-:Y:S05]  /*ba40*/  @P5 BRA `(.L_x_365) ;  /* 0x00000000000c5947 */ /* 0x000fea0003800000 */
[----:B------:R-:W0:Y:S02]  /*ba50*/  LDG.E.U8 R16, desc[UR36][R4.64+0x48] ;  /* 0x0000482404107981 */ /* 0x000e24000c1e1100 */
[----:B0-----:R-:W-:-:S05]  /*ba60*/  PRMT R3, R16, 0x8880, RZ ;  /* 0x0000888010037816 */ /* 0x001fca00000000ff */
[----:B------:R-:W-:-:S07]  /*ba70*/  IMAD R2, R3, R18, RZ ;  /* 0x0000001203027224 */ /* 0x000fce00078e02ff */
.L_x_365:
[----:B------:R-:W-:Y:S05]  /*ba80*/  BSYNC B1 ;  /* 0x0000000000017941 */ /* 0x000fea0003800000 */
.L_x_364:
[----:B0-----:R-:W-:Y:S01]  /*ba90*/  @!P5 IMAD R3, R60, R17, R2 ;  /* 0x000000113c03d224 */ /* 0x001fe200078e0202 */
[----:B------:R-:W-:Y:S04]  /*baa0*/  BSSY B1, `(.L_x_366) ;  /* 0x0000006000017945 */ /* 0x000fe80003800000 */
[----:B------:R0:W-:Y:S01]  /*bab0*/  @!P5 STG.E.U8 desc[UR36][R6.64+0x48], R3 ;  /* 0x000048030600d986 */ /* 0x0001e2000c101124 */
[----:B------:R-:W-:Y:S05]  /*bac0*/  @P0 BRA `(.L_x_367) ;  /* 0x00000000000c0947 */ /* 0x000fea0003800000 */
[----:B------:R-:W0:Y:S02]  /*bad0*/  LDG.E.U8 R16, desc[UR36][R4.64+0x49] ;  /* 0x0000492404107981 */ /* 0x000e24000c1e1100 */
[----:B0-----:R-:W-:-:S05]  /*bae0*/  PRMT R3, R16, 0x8880, RZ ;  /* 0x0000888010037816 */ /* 0x001fca00000000ff */
[----:B------:R-:W-:-:S07]  /*baf0*/  IMAD R2, R3, R18, RZ ;  /* 0x0000001203027224 */ /* 0x000fce00078e02ff */
.L_x_367:
[----:B------:R-:W-:Y:S05]  /*bb00*/  BSYNC B1 ;  /* 0x0000000000017941 */ /* 0x000fea0003800000 */
.L_x_366:
        /* <DEDUP_REMOVED lines=11> */
.L_x_369:
[----:B------:R-:W-:Y:S05]  /*bbc0*/  BSYNC B1 ;  /* 0x0000000000017941 */ /* 0x000fea0003800000 */
.L_x_368:
[----:B0-----:R-:W-:Y:S01]  /*bbd0*/  @!P4 IMAD R3, R62, R17, R2 ;  /* 0x000000113e03c224 */ /* 0x001fe200078e0202 */
[----:B------:R-:W-:Y:S04]  /*bbe0*/  BSSY B1, `(.L_x_370) ;  /* 0x0000006000017945 */ /* 0x000fe80003800000 */
[----:B------:R0:W-:Y:S01]  /*bbf0*/  @!P4 STG.E.U8 desc[UR36][R8.64+0x48], R3 ;  /* 0x000048030800c986 */ /* 0x0001e2000c101124 */
[----:B------:R-:W-:Y:S05]  /*bc00*/  @P3 BRA `(.L_x_371) ;  /* 0x00000000000c3947 */ /* 0x000fea0003800000 */
[----:B------:R-:W0:Y:S02]  /*bc10*/  LDG.E.U8 R16, desc[UR36][R22.64+0x49] ;  /* 0x0000492416107981 */ /* 0x000e24000c1e1100 */
[----:B0-----:R-:W-:-:S05]  /*bc20*/  PRMT R3, R16, 0x8880, RZ ;  /* 0x0000888010037816 */ /* 0x001fca00000000ff */
[----:B------:R-:W-:-:S07]  /*bc30*/  IMAD R2, R3, R18, RZ ;  /* 0x0000001203027224 */ /* 0x000fce00078e02ff */
.L_x_371:
[----:B------:R-:W-:Y:S05]  /*bc40*/  BSYNC B1 ;  /* 0x0000000000017941 */ /* 0x000fea0003800000 */
.L_x_370:
[----:B------:R-:W-:Y:S01]  /*bc50*/  @!P3 IMAD R63, R63, R17, R2 ;  /* 0x000000113f3fb224 */ /* 0x000fe200078e0202 */
[----:B------:R-:W-:Y:S04]  /*bc60*/  BSSY B1, `(.L_x_372) ;  /* 0x0000006000017945 */ /* 0x000fe80003800000 */
[----:B------:R0:W-:Y:S01]  /*bc70*/  @!P3 STG.E.U8 desc[UR36][R8.64+0x49], R63 ;  /* 0x0000493f0800b986 */ /* 0x0001e2000c101124 */
[----:B------:R-:W-:Y:S05]  /*bc80*/  @P5 BRA `(.L_x_373) ;  /* 0x00000000000c5947 */ /* 0x000fea0003800000 */
[----:B------:R-:W0:Y:S02]  /*bc90*/  LDG.E.U8 R16, desc[UR36][R4.64+0x50] ;  /* 0x0000502404107981 */ /* 0x000e24000c1e1100 */
[----:B0-----:R-:W-:-:S05]  /*bca0*/  PRMT R3, R16, 0x8880, RZ ;  /* 0x0000888010037816 */ /* 0x001fca00000000ff */
[----:B------:R-:W-:-:S07]  /*bcb0*/  IMAD R2, R3, R18, RZ ;  /* 0x0000001203027224 */ /* 0x000fce00078e02ff */
.L_x_373:
[----:B------:R-:W-:Y:S05]  /*bcc0*/  BSYNC B1 ;  /* 0x0000000000017941 */ /* 0x000fea0003800000 */
.L_x_372:
[----:B0-----:R-:W-:Y:S01]  /*bcd0*/  @!P5 IMAD R3, R64, R17, R2 ;  /* 0x000000114003d224 */ /* 0x001fe200078e0202 */
[----:B------:R-:W-:Y:S04]  /*bce0*/  BSSY B1, `(.L_x_374) ;  /* 0x0000006000017945 */ /* 0x000fe80003800000 */
[----:B------:R0:W-:Y:S01]  /*bcf0*/  @!P5 STG.E.U8 desc[UR36][R6.64+0x50], R3 ;  /* 0x000050030600d986 */ /* 0x0001e2000c101124 */
[----:B------:R-:W-:Y:S05]  /*bd00*/  @P0 BRA `(.L_x_375) ;  /* 0x00000000000c0947 */ /* 0x000fea0003800000 */
[----:B------:R-:W0:Y:S02]  /*bd10*/  LDG.E.U8 R16, desc[UR36][R4.64+0x51] ;  /* 0x0000512404107981 */ /* 0x000e24000c1e1100 */
[----:B0-----:R-:W-:-:S05]  /*bd20*/  PRMT R3, R16, 0x8880, RZ ;  /* 0x0000888010037816 */ /* 0x001fca00000000ff */
[----:B------:R-:W-:-:S07]  /*bd30*/  IMAD R2, R3, R18, RZ ;  /* 0x0000001203027224 */ /* 0x000fce00078e02ff */
.L_x_375:
[----:B------:R-:W-:Y:S05]  /*bd40*/  BSYNC B1 ;  /* 0x0000000000017941 */ /* 0x000fea0003800000 */
.L_x_374:
        /* <DEDUP_REMOVED lines=11> */
.L_x_377:
[----:B------:R-:W-:Y:S05]  /*be00*/  BSYNC B1 ;  /* 0x0000000000017941 */ /* 0x000fea0003800000 */
.L_x_376:
[----:B0-----:R-:W-:Y:S01]  /*be10*/  @!P4 IMAD R3, R66, R17, R2 ;  /* 0x000000114203c224 */ /* 0x001fe200078e0202 */
[----:B------:R-:W-:Y:S04]  /*be20*/  BSSY B1, `(.L_x_378) ;  /* 0x0000006000017945 */ /* 0x000fe80003800000 */
[----:B------:R0:W-:Y:S01]  /*be30*/  @!P4 STG.E.U8 desc[UR36][R8.64+0x50], R3 ;  /* 0x000050030800c986 */ /* 0x0001e2000c101124 */
[----:B------:R-:W-:Y:S05]  /*be40*/  @P3 BRA `(.L_x_379) ;  /* 0x00000000000c3947 */ /* 0x000fea0003800000 */
[----:B------:R-:W0:Y:S02]  /*be50*/  LDG.E.U8 R16, desc[UR36][R22.64+0x51] ;  /* 0x0000512416107981 */ /* 0x000e24000c1e1100 */
[----:B0-----:R-:W-:-:S05]  /*be60*/  PRMT R3, R16, 0x8880, RZ ;  /* 0x0000888010037816 */ /* 0x001fca00000000ff */
[----:B------:R-:W-:-:S07]  /*be70*/  IMAD R2, R3, R18, RZ ;  /* 0x0000001203027224 */ /* 0x000fce00078e02ff */
.L_x_379:
[----:B------:R-:W-:Y:S05]  /*be80*/  BSYNC B1 ;  /* 0x0000000000017941 */ /* 0x000fea0003800000 */
.L_x_378:
[----:B------:R-:W-:Y:S01]  /*be90*/  @!P3 IMAD R67, R67, R17, R2 ;  /* 0x000000114343b224 */ /* 0x000fe200078e0202 */
[----:B------:R-:W-:Y:S04]  /*bea0*/  BSSY B1, `(.L_x_380) ;  /* 0x0000006000017945 */ /* 0x000fe80003800000 */
[----:B------:R0:W-:Y:S01]  /*beb0*/  @!P3 STG.E.U8 desc[UR36][R8.64+0x51], R67 ;  /* 0x000051430800b986 */ /* 0x0001e2000c101124 */
[----:B------:R-:W-:Y:S05]  /*bec0*/  @P5 BRA `(.L_x_381) ;  /* 0x00000000000c5947 */ /* 0x000fea0003800000 */
[----:B------:R-:W0:Y:S02]  /*bed0*/  LDG.E.U8 R16, desc[UR36][R4.64+0x58] ;  /* 0x0000582404107981 */ /* 0x000e24000c1e1100 */
[----:B0-----:R-:W-:-:S05]  /*bee0*/  PRMT R3, R16, 0x8880, RZ ;  /* 0x0000888010037816 */ /* 0x001fca00000000ff */
[----:B------:R-:W-:-:S07]  /*bef0*/  IMAD R2, R3, R18, RZ ;  /* 0x0000001203027224 */ /* 0x000fce00078e02ff */
.L_x_381:
[----:B------:R-:W-:Y:S05]  /*bf00*/  BSYNC B1 ;  /* 0x0000000000017941 */ /* 0x000fea0003800000 */
.L_x_380:
[----:B0-----:R-:W-:Y:S01]  /*bf10*/  @!P5 IMAD R3, R68, R17, R2 ;  /* 0x000000114403d224 */ /* 0x001fe200078e0202 */
[----:B------:R-:W-:Y:S04]  /*bf20*/  BSSY B1, `(.L_x_382) ;  /* 0x0000006000017945 */ /* 0x000fe80003800000 */
[----:B------:R0:W-:Y:S01]  /*bf30*/  @!P5 STG.E.U8 desc[UR36][R6.64+0x58], R3 ;  /* 0x000058030600d986 */ /* 0x0001e2000c101124 */
[----:B------:R-:W-:Y:S05]  /*bf40*/  @P0 BRA `(.L_x_383) ;  /* 0x00000000000c0947 */ /* 0x000fea0003800000 */
[----:B------:R-:W0:Y:S02]  /*bf50*/  LDG.E.U8 R16, desc[UR36][R4.64+0x59] ;  /* 0x0000592404107981 */ /* 0x000e24000c1e1100 */
[----:B0-----:R-:W-:-:S05]  /*bf60*/  PRMT R3, R16, 0x8880, RZ ;  /* 0x0000888010037816 */ /* 0x001fca00000000ff */
[----:B------:R-:W-:-:S07]  /*bf70*/  IMAD R2, R3, R18, RZ ;  /* 0x0000001203027224 */ /* 0x000fce00078e02ff */
.L_x_383:
[----:B------:R-:W-:Y:S05]  /*bf80*/  BSYNC B1 ;  /* 0x0000000000017941 */ /* 0x000fea0003800000 */
.L_x_382:
        /* <DEDUP_REMOVED lines=11> */
.L_x_385:
[----:B------:R-:W-:Y:S05]  /*c040*/  BSYNC B1 ;  /* 0x0000000000017941 */ /* 0x000fea0003800000 */
.L_x_384:
[----:B0-----:R-:W-:Y:S01]  /*c050*/  @!P4 IMAD R3, R70, R17, R2 ;  /* 0x000000114603c224 */ /* 0x001fe200078e0202 */
[----:B------:R-:W-:Y:S04]  /*c060*/  BSSY B1, `(.L_x_386) ;  /* 0x0000006000017945 */ /* 0x000fe80003800000 */
[----:B------:R0:W-:Y:S01]  /*c070*/  @!P4 STG.E.U8 desc[UR36][R8.64+0x58], R3 ;  /* 0x000058030800c986 */ /* 0x0001e2000c101124 */
[----:B------:R-:W-:Y:S05]  /*c080*/  @P3 BRA `(.L_x_387) ;  /* 0x00000000000c3947 */ /* 0x000fea0003800000 */
[----:B------:R-:W0:Y:S02]  /*c090*/  LDG.E.U8 R16, desc[UR36][R22.64+0x59] ;  /* 0x0000592416107981 */ /* 0x000e24000c1e1100 */
[----:B0-----:R-:W-:-:S05]  /*c0a0*/  PRMT R3, R16, 0x8880, RZ ;  /* 0x0000888010037816 */ /* 0x001fca00000000ff */
[----:B------:R-:W-:-:S07]  /*c0b0*/  IMAD R2, R3, R18, RZ ;  /* 0x0000001203027224 */ /* 0x000fce00078e02ff */
.L_x_387:
[----:B------:R-:W-:Y:S05]  /*c0c0*/  BSYNC B1 ;  /* 0x0000000000017941 */ /* 0x000fea0003800000 */
.L_x_386:
[----:B------:R-:W-:Y:S01]  /*c0d0*/  @!P3 IMAD R71, R71, R17, R2 ;  /* 0x000000114747b224 */ /* 0x000fe200078e0202 */
[----:B------:R-:W-:Y:S04]  /*c0e0*/  BSSY B1, `(.L_x_388) ;  /* 0x0000006000017945 */ /* 0x000fe80003800000 */
[----:B------:R0:W-:Y:S01]  /*c0f0*/  @!P3 STG.E.U8 desc[UR36][R8.64+0x59], R71 ;  /* 0x000059470800b986 */ /* 0x0001e2000c101124 */
[----:B------:R-:W-:Y:S05]  /*c100*/  @P5 BRA `(.L_x_389) ;  /* 0x00000000000c5947 */ /* 0x000fea0003800000 */
[----:B------:R-:W0:Y:S02]  /*c110*/  LDG.E.U8 R16, desc[UR36][R4.64+0x60] ;  /* 0x0000602404107981 */ /* 0x000e24000c1e1100 */
[----:B0-----:R-:W-:-:S05]  /*c120*/  PRMT R3, R16, 0x8880, RZ ;  /* 0x0000888010037816 */ /* 0x001fca00000000ff */
[----:B------:R-:W-:-:S07]  /*c130*/  IMAD R2, R3, R18, RZ ;  /* 0x0000001203027224 */ /* 0x000fce00078e02ff */
.L_x_389:
[----:B------:R-:W-:Y:S05]  /*c140*/  BSYNC B1 ;  /* 0x0000000000017941 */ /* 0x000fea0003800000 */
.L_x_388:
[----:B0-----:R-:W-:Y:S01]  /*c150*/  @!P5 IMAD R3, R72, R17, R2 ;  /* 0x000000114803d224 */ /* 0x001fe200078e0202 */
[----:B------:R-:W-:Y:S04]  /*c160*/  BSSY B1, `(.L_x_390) ;  /* 0x0000006000017945 */ /* 0x000fe80003800000 */
[----:B------:R0:W-:Y:S01]  /*c170*/  @!P5 STG.E.U8 desc[UR36][R6.64+0x60], R3 ;  /* 0x000060030600d986 */ /* 0x0001e2000c101124 */
[----:B------:R-:W-:Y:S05]  /*c180*/  @P0 BRA `(.L_x_391) ;  /* 0x00000000000c0947 */ /* 0x000fea0003800000 */
[----:B------:R-:W0:Y:S02]  /*c190*/  LDG.E.U8 R16, desc[UR36][R4.64+0x61] ;  /* 0x0000612404107981 */ /* 0x000e24000c1e1100 */
[----:B0-----:R-:W-:-:S05]  /*c1a0*/  PRMT R3, R16, 0x8880, RZ ;  /* 0x0000888010037816 */ /* 0x001fca00000000ff */
[----:B------:R-:W-:-:S07]  /*c1b0*/  IMAD R2, R3, R18, RZ ;  /* 0x0000001203027224 */ /* 0x000fce00078e02ff */
.L_x_391:
[----:B------:R-:W-:Y:S05]  /*c1c0*/  BSYNC B1 ;  /* 0x0000000000017941 */ /* 0x000fea0003800000 */
.L_x_390:
        /* <DEDUP_REMOVED lines=11> */
.L_x_393:
[----:B------:R-:W-:Y:S05]  /*c280*/  BSYNC B1 ;  /* 0x0000000000017941 */ /* 0x000fea0003800000 */
.L_x_392:
[----:B0-----:R-:W-:Y:S01]  /*c290*/  @!P4 IMAD R3, R74, R17, R2 ;  /* 0x000000114a03c224 */ /* 0x001fe200078e0202 */
[----:B------:R-:W-:Y:S04]  /*c2a0*/  BSSY B1, `(.L_x_394) ;  /* 0x0000006000017945 */ /* 0x000fe80003800000 */
[----:B------:R0:W-:Y:S01]  /*c2b0*/  @!P4 STG.E.U8 desc[UR36][R8.64+0x60], R3 ;  /* 0x000060030800c986 */ /* 0x0001e2000c101124 */
[----:B------:R-:W-:Y:S05]  /*c2c0*/  @P3 BRA `(.L_x_395) ;  /* 0x00000000000c3947 */ /* 0x000fea0003800000 */
[----:B------:R-:W0:Y:S02]  /*c2d0*/  LDG.E.U8 R16, desc[UR36][R22.64+0x61] ;  /* 0x0000612416107981 */ /* 0x000e24000c1e1100 */
[----:B0-----:R-:W-:-:S05]  /*c2e0*/  PRMT R3, R16, 0x8880, RZ ;  /* 0x0000888010037816 */ /* 0x001fca00000000ff */
[----:B------:R-:W-:-:S07]  /*c2f0*/  IMAD R2, R3, R18, RZ ;  /* 0x0000001203027224 */ /* 0x000fce00078e02ff */
.L_x_395:
[----:B------:R-:W-:Y:S05]  /*c300*/  BSYNC B1 ;  /* 0x0000000000017941 */ /* 0x000fea0003800000 */
.L_x_394:
[----:B------:R-:W-:Y:S01]  /*c310*/  @!P3 IMAD R75, R75, R17, R2 ;  /* 0x000000114b4bb224 */ /* 0x000fe200078e0202 */
[----:B------:R-:W-:Y:S04]  /*c320*/  BSSY B1, `(.L_x_396) ;  /* 0x0000006000017945 */ /* 0x000fe80003800000 */
[----:B------:R0:W-:Y:S01]  /*c330*/  @!P3 STG.E.U8 desc[UR36][R8.64+0x61], R75 ;  /* 0x0000614b0800b986 */ /* 0x0001e2000c101124 */
[----:B------:R-:W-:Y:S05]  /*c340*/  @P5 BRA `(.L_x_397) ;  /* 0x00000000000c5947 */ /* 0x000fea0003800000 */
[----:B------:R-:W0:Y:S02]  /*c350*/  LDG.E.U8 R16, desc[UR36][R4.64+0x68] ;  /* 0x0000682404107981 */ /* 0x000e24000c1e1100 */
[----:B0-----:R-:W-:-:S05]  /*c360*/  PRMT R3, R16, 0x8880, RZ ;  /* 0x0000888010037816 */ /* 0x001fca00000000ff */
[----:B------:R-:W-:-:S07]  /*c370*/  IMAD R2, R3, R18, RZ ;  /* 0x0000001203027224 */ /* 0x000fce00078e02ff */
.L_x_397:
[----:B------:R-:W-:Y:S05]  /*c380*/  BSYNC B1 ;  /* 0x0000000000017941 */ /* 0x000fea0003800000 */
.L_x_396:
[----:B0-----:R-:W-:Y:S01]  /*c390*/  @!P5 IMAD R3, R76, R17, R2 ;  /* 0x000000114c03d224 */ /* 0x001fe200078e0202 */
[----:B------:R-:W-:Y:S04]  /*c3a0*/  BSSY B1, `(.L_x_398) ;  /* 0x0000006000017945 */ /* 0x000fe80003800000 */
[----:B------:R0:W-:Y:S01]  /*c3b0*/  @!P5 STG.E.U8 desc[UR36][R6.64+0x68], R3 ;  /* 0x000068030600d986 */ /* 0x0001e2000c101124 */
[----:B------:R-:W-:Y:S05]  /*c3c0*/  @P0 BRA `(.L_x_399) ;  /* 0x00000000000c0947 */ /* 0x000fea0003800000 */
[----:B------:R-:W0:Y:S02]  /*c3d0*/  LDG.E.U8 R16, desc[UR36][R4.64+0x69] ;  /* 0x0000692404107981 */ /* 0x000e24000c1e1100 */
[----:B0-----:R-:W-:-:S05]  /*c3e0*/  PRMT R3, R16, 0x8880, RZ ;  /* 0x0000888010037816 */ /* 0x001fca00000000ff */
[----:B------:R-:W-:-:S07]  /*c3f0*/  IMAD R2, R3, R18, RZ ;  /* 0x0000001203027224 */ /* 0x000fce00078e02ff */
.L_x_399:
[----:B------:R-:W-:Y:S05]  /*c400*/  BSYNC B1 ;  /* 0x0000000000017941 */ /* 0x000fea0003800000 */
.L_x_398:
        /* <DEDUP_REMOVED lines=11> */
.L_x_401:
[----:B------:R-:W-:Y:S05]  /*c4c0*/  BSYNC B1 ;  /* 0x0000000000017941 */ /* 0x000fea0003800000 */
.L_x_400:
[----:B0-----:R-:W-:Y:S01]  /*c4d0*/  @!P4 IMAD R3, R78, R17, R2 ;  /* 0x000000114e03c224 */ /* 0x001fe200078e0202 */
[----:B------:R-:W-:Y:S04]  /*c4e0*/  BSSY B1, `(.L_x_402) ;  /* 0x0000006000017945 */ /* 0x000fe80003800000 */
[----:B------:R0:W-:Y:S01]  /*c4f0*/  @!P4 STG.E.U8 desc[UR36][R8.64+0x68], R3 ;  /* 0x000068030800c986 */ /* 0x0001e2000c101124 */
[----:B------:R-:W-:Y:S05]  /*c500*/  @P3 BRA `(.L_x_403) ;  /* 0x00000000000c3947 */ /* 0x000fea0003800000 */
[----:B------:R-:W0:Y:S02]  /*c510*/  LDG.E.U8 R16, desc[UR36][R22.64+0x69] ;  /* 0x0000692416107981 */ /* 0x000e24000c1e1100 */
[----:B0-----:R-:W-:-:S05]  /*c520*/  PRMT R3, R16, 0x8880, RZ ;  /* 0x0000888010037816 */ /* 0x001fca00000000ff */
[----:B------:R-:W-:-:S07]  /*c530*/  IMAD R2, R3, R18, RZ ;  /* 0x0000001203027224 */ /* 0x000fce00078e02ff */
.L_x_403:
[----:B------:R-:W-:Y:S05]  /*c540*/  BSYNC B1 ;  /* 0x0000000000017941 */ /* 0x000fea0003800000 */
.L_x_402:
[----:B------:R-:W-:Y:S01]  /*c550*/  @!P3 IMAD R79, R79, R17, R2 ;  /* 0x000000114f4fb224 */ /* 0x000fe200078e0202 */
[----:B------:R-:W-:Y:S04]  /*c560*/  BSSY B1, `(.L_x_404) ;  /* 0x0000006000017945 */ /* 0x000fe80003800000 */
[----:B------:R0:W-:Y:S01]  /*c570*/  @!P3 STG.E.U8 desc[UR36][R8.64+0x69], R79 ;  /* 0x0000694f0800b986 */ /* 0x0001e2000c101124 */
[----:B------:R-:W-:Y:S05]  /*c580*/  @P5 BRA `(.L_x_405) ;  /* 0x00000000000c5947 */ /* 0x000fea0003800000 */
[----:B------:R-:W0:Y:S02]  /*c590*/  LDG.E.U8 R16, desc[UR36][R4.64+0x70] ;  /* 0x0000702404107981 */ /* 0x000e24000c1e1100 */
[----:B0-----:R-:W-:-:S05]  /*c5a0*/  PRMT R3, R16, 0x8880, RZ ;  /* 0x0000888010037816 */ /* 0x001fca00000000ff */
[----:B------:R-:W-:-:S07]  /*c5b0*/  IMAD R2, R3, R18, RZ ;  /* 0x0000001203027224 */ /* 0x000fce00078e02ff */
.L_x_405:
[----:B------:R-:W-:Y:S05]  /*c5c0*/  BSYNC B1 ;  /* 0x0000000000017941 */ /* 0x000fea0003800000 */
.L_x_404:
[----:B0-----:R-:W-:Y:S01]  /*c5d0*/  @!P5 IMAD R3, R80, R17, R2 ;  /* 0x000000115003d224 */ /* 0x001fe200078e0202 */
[----:B------:R-:W-:Y:S04]  /*c5e0*/  BSSY B1, `(.L_x_406) ;  /* 0x0000006000017945 */ /* 0x000fe80003800000 */
[----:B------:R0:W-:Y:S01]  /*c5f0*/  @!P5 STG.E.U8 desc[UR36][R6.64+0x70], R3 ;  /* 0x000070030600d986 */ /* 0x0001e2000c101124 */
[----:B------:R-:W-:Y:S05]  /*c600*/  @P0 BRA `(.L_x_407) ;  /* 0x00000000000c0947 */ /* 0x000fea0003800000 */
[----:B------:R-:W0:Y:S02]  /*c610*/  LDG.E.U8 R16, desc[UR36][R4.64+0x71] ;  /* 0x0000712404107981 */ /* 0x000e24000c1e1100 */
[----:B0-----:R-:W-:-:S05]  /*c620*/  PRMT R3, R16, 0x8880, RZ ;  /* 0x0000888010037816 */ /* 0x001fca00000000ff */
[----:B------:R-:W-:-:S07]  /*c630*/  IMAD R2, R3, R18, RZ ;  /* 0x0000001203027224 */ /* 0x000fce00078e02ff */
.L_x_407:
[----:B------:R-:W-:Y:S05]  /*c640*/  BSYNC B1 ;  /* 0x0000000000017941 */ /* 0x000fea0003800000 */
.L_x_406:
        /* <DEDUP_REMOVED lines=11> */
.L_x_409:
[----:B------:R-:W-:Y:S05]  /*c700*/  BSYNC B1 ;  /* 0x0000000000017941 */ /* 0x000fea0003800000 */
.L_x_408:
[----:B0-----:R-:W-:Y:S01]  /*c710*/  @!P4 IMAD R3, R82, R17, R2 ;  /* 0x000000115203c224 */ /* 0x001fe200078e0202 */
[----:B------:R-:W-:Y:S04]  /*c720*/  BSSY B1, `(.L_x_410) ;  /* 0x0000006000017945 */ /* 0x000fe80003800000 */
[----:B------:R0:W-:Y:S01]  /*c730*/  @!P4 STG.E.U8 desc[UR36][R8.64+0x70], R3 ;  /* 0x000070030800c986 */ /* 0x0001e2000c101124 */
[----:B------:R-:W-:Y:S05]  /*c740*/  @P3 BRA `(.L_x_411) ;  /* 0x00000000000c3947 */ /* 0x000fea0003800000 */
[----:B------:R-:W0:Y:S02]  /*c750*/  LDG.E.U8 R16, desc[UR36][R22.64+0x71] ;  /* 0x0000712416107981 */ /* 0x000e24000c1e1100 */
[----:B0-----:R-:W-:-:S05]  /*c760*/  PRMT R3, R16, 0x8880, RZ ;  /* 0x0000888010037816 */ /* 0x001fca00000000ff */
[----:B------:R-:W-:-:S07]  /*c770*/  IMAD R2, R3, R18, RZ ;  /* 0x0000001203027224 */ /* 0x000fce00078e02ff */
.L_x_411:
[----:B------:R-:W-:Y:S05]  /*c780*/  BSYNC B1 ;  /* 0x0000000000017941 */ /* 0x000fea0003800000 */
.L_x_410:
[----:B------:R-:W-:Y:S01]  /*c790*/  @!P3 IMAD R83, R83, R17, R2 ;  /* 0x000000115353b224 */ /* 0x000fe200078e0202 */
[----:B------:R-:W-:Y:S04]  /*c7a0*/  BSSY B1, `(.L_x_412) ;  /* 0x0000006000017945 */ /* 0x000fe80003800000 */
[----:B------:R0:W-:Y:S01]  /*c7b0*/  @!P3 STG.E.U8 desc[UR36][R8.64+0x71], R83 ;  /* 0x000071530800b986 */ /* 0x0001e2000c101124 */
[----:B------:R-:W-:Y:S05]  /*c7c0*/  @P5 BRA `(.L_x_413) ;  /* 0x00000000000c5947 */ /* 0x000fea0003800000 */
[----:B------:R-:W0:Y:S02]  /*c7d0*/  LDG.E.U8 R16, desc[UR36][R4.64+0x78] ;  /* 0x0000782404107981 */ /* 0x000e24000c1e1100 */
[----:B0-----:R-:W-:-:S05]  /*c7e0*/  PRMT R3, R16, 0x8880, RZ ;  /* 0x0000888010037816 */ /* 0x001fca00000000ff */
[----:B------:R-:W-:-:S07]  /*c7f0*/  IMAD R2, R3, R18, RZ ;  /* 0x0000001203027224 */ /* 0x000fce00078e02ff */
.L_x_413:
[----:B------:R-:W-:Y:S05]  /*c800*/  BSYNC B1 ;  /* 0x0000000000017941 */ /* 0x000fea0003800000 */
.L_x_412:
[----:B0-----:R-:W-:Y:S01]  /*c810*/  @!P5 IMAD R3, R84, R17, R2 ;  /* 0x000000115403d224 */ /* 0x001fe200078e0202 */
[----:B------:R-:W-:Y:S04]  /*c820*/  BSSY B1, `(.L_x_414) ;  /* 0x0000006000017945 */ /* 0x000fe80003800000 */
[----:B------:R0:W-:Y:S01]  /*c830*/  @!P5 STG.E.U8 desc[UR36][R6.64+0x78], R3 ;  /* 0x000078030600d986 */ /* 0x0001e2000c101124 */
[----:B------:R-:W-:Y:S05]  /*c840*/  @P0 BRA `(.L_x_415) ;  /* 0x00000000000c0947 */ /* 0x000fea0003800000 */
[----:B------:R-:W0:Y:S02]  /*c850*/  LDG.E.U8 R16, desc[UR36][R4.64+0x79] ;  /* 0x0000792404107981 */ /* 0x000e24000c1e1100 */
[----:B0-----:R-:W-:-:S05]  /*c860*/  PRMT R3, R16, 0x8880, RZ ;  /* 0x0000888010037816 */ /* 0x001fca00000000ff */
[----:B------:R-:W-:-:S07]  /*c870*/  IMAD R2, R3, R18, RZ ;  /* 0x0000001203027224 */ /* 0x000fce00078e02ff */
.L_x_415:
[----:B------:R-:W-:Y:S05]  /*c880*/  BSYNC B1 ;  /* 0x0000000000017941 */ /* 0x000fea0003800000 */
.L_x_414:
        /* <DEDUP_REMOVED lines=11> */
.L_x_417:
[----:B------:R-:W-:Y:S05]  /*c940*/  BSYNC B1 ;  /* 0x0000000000017941 */ /* 0x000fea0003800000 */
.L_x_416:
[----:B0-----:R-:W-:Y:S01]  /*c950*/  @!P4 IMAD R3, R86, R17, R2 ;  /* 0x000000115603c224 */ /* 0x001fe200078e0202 */
[----:B------:R-:W-:Y:S04]  /*c960*/  BSSY B1, `(.L_x_418) ;  /* 0x0000006000017945 */ /* 0x000fe80003800000 */
[----:B------:R0:W-:Y:S01]  /*c970*/  @!P4 STG.E.U8 desc[UR36][R8.64+0x78], R3 ;  /* 0x000078030800c986 */ /* 0x0001e2000c101124 */
[----:B------:R-:W-:Y:S05]  /*c980*/  @P3 BRA `(.L_x_419) ;  /* 0x00000000000c3947 */ /* 0x000fea0003800000 */
[----:B------:R-:W0:Y:S02]  /*c990*/  LDG.E.U8 R16, desc[UR36][R22.64+0x79] ;  /* 0x0000792416107981 */ /* 0x000e24000c1e1100 */
[----:B0-----:R-:W-:-:S05]  /*c9a0*/  PRMT R3, R16, 0x8880, RZ ;  /* 0x0000888010037816 */ /* 0x001fca00000000ff */
[----:B------:R-:W-:-:S07]  /*c9b0*/  IMAD R2, R3, R18, RZ ;  /* 0x0000001203027224 */ /* 0x000fce00078e02ff */
.L_x_419:
[----:B------:R-:W-:Y:S05]  /*c9c0*/  BSYNC B1 ;  /* 0x0000000000017941 */ /* 0x000fea0003800000 */
.L_x_418:
[----:B------:R-:W-:Y:S01]  /*c9d0*/  @!P3 IMAD R87, R87, R17, R2 ;  /* 0x000000115757b224 */ /* 0x000fe200078e0202 */
[----:B------:R-:W-:Y:S04]  /*c9e0*/  BSSY B1, `(.L_x_420) ;  /* 0x0000006000017945 */ /* 0x000fe80003800000 */
[----:B------:R0:W-:Y:S01]  /*c9f0*/  @!P3 STG.E.U8 desc[UR36][R8.64+0x79], R87 ;  /* 0x000079570800b986 */ /* 0x0001e2000c101124 */
[----:B------:R-:W-:Y:S05]  /*ca00*/  @P5 BRA `(.L_x_421) ;  /* 0x00000000000c5947 */ /* 0x000fea0003800000 */
[----:B------:R-:W0:Y:S02]  /*ca10*/  LDG.E.U8 R16, desc[UR36][R4.64+0x80] ;  /* 0x0000802404107981 */ /* 0x000e24000c1e1100 */
[----:B0-----:R-:W-:-:S05]  /*ca20*/  PRMT R3, R16, 0x8880, RZ ;  /* 0x0000888010037816 */ /* 0x001fca00000000ff */
[----:B------:R-:W-:-:S07]  /*ca30*/  IMAD R2, R3, R18, RZ ;  /* 0x0000001203027224 */ /* 0x000fce00078e02ff */
.L_x_421:
[----:B------:R-:W-:Y:S05]  /*ca40*/  BSYNC B1 ;  /* 0x0000000000017941 */ /* 0x000fea0003800000 */
.L_x_420:
[----:B0-----:R-:W-:Y:S01]  /*ca50*/  @!P5 IMAD R3, R88, R17, R2 ;  /* 0x000000115803d224 */ /* 0x001fe200078e0202 */
[----:B------:R-:W-:Y:S04]  /*ca60*/  BSSY B1, `(.L_x_422) ;  /* 0x0000006000017945 */ /* 0x000fe80003800000 */
[----:B------:R0:W-:Y:S01]  /*ca70*/  @!P5 STG.E.U8 desc[UR36][R6.64+0x80], R3 ;  /* 0x000080030600d986 */ /* 0x0001e2000c101124 */
[----:B------:R-:W-:Y:S05]  /*ca80*/  @P0 BRA `(.L_x_423) ;  /* 0x00000000000c0947 */ /* 0x000fea0003800000 */
[----:B------:R-:W0:Y:S02]  /*ca90*/  LDG.E.U8 R16, desc[UR36][R4.64+0x81] ;  /* 0x0000812404107981 */ /* 0x000e24000c1e1100 */
[----:B0-----:R-:W-:-:S05]  /*caa0*/  PRMT R3, R16, 0x8880, RZ ;  /* 0x0000888010037816 */ /* 0x001fca00000000ff */
[----:B------:R-:W-:-:S07]  /*cab0*/  IMAD R2, R3, R18, RZ ;  /* 0x0000001203027224 */ /* 0x000fce00078e02ff */
.L_x_423:
[----:B------:R-:W-:Y:S05]  /*cac0*/  BSYNC B1 ;  /* 0x0000000000017941 */ /* 0x000fea0003800000 */
.L_x_422:
        /* <DEDUP_REMOVED lines=11> */
.L_x_425:
[----:B------:R-:W-:Y:S05]  /*cb80*/  BSYNC B1 ;  /* 0x0000000000017941 */ /* 0x000fea0003800000 */
.L_x_424:
[----:B0-----:R-:W-:Y:S01]  /*cb90*/  @!P4 IMAD R3, R90, R17, R2 ;  /* 0x000000115a03c224 */ /* 0x001fe200078e0202 */
[----:B------:R-:W-:Y:S04]  /*cba0*/  BSSY B1, `(.L_x_426) ;  /* 0x0000006000017945 */ /* 0x000fe80003800000 */
[----:B------:R0:W-:Y:S01]  /*cbb0*/  @!P4 STG.E.U8 desc[UR36][R8.64+0x80], R3 ;  /* 0x000080030800c986 */ /* 0x0001e2000c101124 */
[----:B------:R-:W-:Y:S05]  /*cbc0*/  @P3 BRA `(.L_x_427) ;  /* 0x00000000000c3947 */ /* 0x000fea0003800000 */
[----:B------:R-:W0:Y:S02]  /*cbd0*/  LDG.E.U8 R16, desc[UR36][R22.64+0x81] ;  /* 0x0000812416107981 */ /* 0x000e24000c1e1100 */
[----:B0-----:R-:W-:-:S05]  /*cbe0*/  PRMT R3, R16, 0x8880, RZ ;  /* 0x0000888010037816 */ /* 0x001fca00000000ff */
[----:B------:R-:W-:-:S07]  /*cbf0*/  IMAD R2, R3, R18, RZ ;  /* 0x0000001203027224 */ /* 0x000fce00078e02ff */
.L_x_427:
[----:B------:R-:W-:Y:S05]  /*cc00*/  BSYNC B1 ;  /* 0x0000000000017941 */ /* 0x000fea0003800000 */
.L_x_426:
[----:B------:R-:W-:Y:S01]  /*cc10*/  @!P3 IMAD R91, R91, R17, R2 ;  /* 0x000000115b5bb224 */ /* 0x000fe200078e0202 */
[----:B------:R-:W-:Y:S04]  /*cc20*/  BSSY B1, `(.L_x_428) ;  /* 0x0000006000017945 */ /* 0x000fe80003800000 */
[----:B------:R0:W-:Y:S01]  /*cc30*/  @!P3 STG.E.U8 desc[UR36][R8.64+0x81], R91 ;  /* 0x0000815b0800b986 */ /* 0x0001e2000c101124 */
[----:B------:R-:W-:Y:S05]  /*cc40*/  @P5 BRA `(.L_x_429) ;  /* 0x00000000000c5947 */ /* 0x000fea0003800000 */
[----:B------:R-:W0:Y:S02]  /*cc50*/  LDG.E.U8 R16, desc[UR36][R4.64+0x88] ;  /* 0x0000882404107981 */ /* 0x000e24000c1e1100 */
[----:B0-----:R-:W-:-:S05]  /*cc60*/  PRMT R3, R16, 0x8880, RZ ;  /* 0x0000888010037816 */ /* 0x001fca00000000ff */
[----:B------:R-:W-:-:S07]  /*cc70*/  IMAD R2, R3, R18, RZ ;  /* 0x0000001203027224 */ /* 0x000fce00078e02ff */
.L_x_429:
[----:B------:R-:W-:Y:S05]  /*cc80*/  BSYNC B1 ;  /* 0x0000000000017941 */ /* 0x000fea0003800000 */
.L_x_428:
[----:B0-----:R-:W-:Y:S01]  /*cc90*/  @!P5 IMAD R3, R92, R17, R2 ;  /* 0x000000115c03d224 */ /* 0x001fe200078e0202 */
[----:B------:R-:W-:Y:S04]  /*cca0*/  BSSY B1, `(.L_x_430) ;  /* 0x0000006000017945 */ /* 0x000fe80003800000 */
[----:B------:R0:W-:Y:S01]  /*ccb0*/  @!P5 STG.E.U8 desc[UR36][R6.64+0x88], R3 ;  /* 0x000088030600d986 */ /* 0x0001e2000c101124 */
[----:B------:R-:W-:Y:S05]  /*ccc0*/  @P0 BRA `(.L_x_431) ;  /* 0x00000000000c0947 */ /* 0x000fea0003800000 */
[----:B------:R-:W0:Y:S02]  /*ccd0*/  LDG.E.U8 R16, desc[UR36][R4.64+0x89] ;  /* 0x0000892404107981 */ /* 0x000e24000c1e1100 */
[----:B0-----:R-:W-:-:S05]  /*cce0*/  PRMT R3, R16, 0x8880, RZ ;  /* 0x0000888010037816 */ /* 0x001fca00000000ff */
[----:B------:R-:W-:-:S07]  /*ccf0*/  IMAD R2, R3, R18, RZ ;  /* 0x0000001203027224 */ /* 0x000fce00078e02ff */
.L_x_431:
[----:B------:R-:W-:Y:S05]  /*cd00*/  BSYNC B1 ;  /* 0x0000000000017941 */ /* 0x000fea0003800000 */
.L_x_430:
        /* <DEDUP_REMOVED lines=11> */
.L_x_433:
[----:B------:R-:W-:Y:S05]  /*cdc0*/  BSYNC B1 ;  /* 0x0000000000017941 */ /* 0x000fea0003800000 */
.L_x_432:
[----:B0-----:R-:W-:Y:S01]  /*cdd0*/  @!P4 IMAD R3, R94, R17, R2 ;  /* 0x000000115e03c224 */ /* 0x001fe200078e0202 */
[----:B------:R-:W-:Y:S04]  /*cde0*/  BSSY B1, `(.L_x_434) ;  /* 0x0000006000017945 */ /* 0x000fe80003800000 */
[----:B------:R0:W-:Y:S01]  /*cdf0*/  @!P4 STG.E.U8 desc[UR36][R8.64+0x88], R3 ;  /* 0x000088030800c986 */ /* 0x0001e2000c101124 */
[----:B------:R-:W-:Y:S05]  /*ce00*/  @P3 BRA `(.L_x_435) ;  /* 0x00000000000c3947 */ /* 0x000fea0003800000 */
[----:B------:R-:W0:Y:S02]  /*ce10*/  LDG.E.U8 R16, desc[UR36][R22.64+0x89] ;  /* 0x0000892416107981 */ /* 0x000e24000c1e1100 */
[----:B0-----:R-:W-:-:S05]  /*ce20*/  PRMT R3, R16, 0x8880, RZ ;  /* 0x0000888010037816 */ /* 0x001fca00000000ff */
[----:B------:R-:W-:-:S07]  /*ce30*/  IMAD R2, R3, R18, RZ ;  /* 0x0000001203027224 */ /* 0x000fce00078e02ff */
.L_x_435:
[----:B------:R-:W-:Y:S05]  /*ce40*/  BSYNC B1 ;  /* 0x0000000000017941 */ /* 0x000fea0003800000 */
.L_x_434:
[----:B------:R-:W-:Y:S01]  /*ce50*/  @!P3 IMAD R95, R95, R17, R2 ;  /* 0x000000115f5fb224 */ /* 0x000fe200078e0202 */
[----:B------:R-:W-:Y:S04]  /*ce60*/  BSSY B1, `(.L_x_436) ;  /* 0x0000006000017945 */ /* 0x000fe80003800000 */
[----:B------:R0:W-:Y:S01]  /*ce70*/  @!P3 STG.E.U8 desc[UR36][R8.64+0x89], R95 ;  /* 0x0000895f0800b986 */ /* 0x0001e2000c101124 */
[----:B------:R-:W-:Y:S05]  /*ce80*/  @P5 BRA `(.L_x_437) ;  /* 0x00000000000c5947 */ /* 0x000fea0003800000 */
[----:B------:R-:W0:Y:S02]  /*ce90*/  LDG.E.U8 R16, desc[UR36][R4.64+0x90] ;  /* 0x0000902404107981 */ /* 0x000e24000c1e1100 */
[----:B0-----:R-:W-:-:S05]  /*cea0*/  PRMT R3, R16, 0x8880, RZ ;  /* 0x0000888010037816 */ /* 0x001fca00000000ff */
[----:B------:R-:W-:-:S07]  /*ceb0*/  IMAD R2, R3, R18, RZ ;  /* 0x0000001203027224 */ /* 0x000fce00078e02ff */
.L_x_437:
[----:B------:R-:W-:Y:S05]  /*cec0*/  BSYNC B1 ;  /* 0x0000000000017941 */ /* 0x000fea0003800000 */
.L_x_436:
[----:B0-----:R-:W-:Y:S01]  /*ced0*/  @!P5 IMAD R3, R96, R17, R2 ;  /* 0x000000116003d224 */ /* 0x001fe200078e0202 */
[----:B------:R-:W-:Y:S04]  /*cee0*/  BSSY B1, `(.L_x_438) ;  /* 0x0000006000017945 */ /* 0x000fe80003800000 */
[----:B------:R0:W-:Y:S01]  /*cef0*/  @!P5 STG.E.U8 desc[UR36][R6.64+0x90], R3 ;  /* 0x000090030600d986 */ /* 0x0001e2000c101124 */
[----:B------:R-:W-:Y:S05]  /*cf00*/  @P0 BRA `(.L_x_439) ;  /* 0x00000000000c0947 */ /* 0x000fea0003800000 */
[----:B------:R-:W0:Y:S02]  /*cf10*/  LDG.E.U8 R16, desc[UR36][R4.64+0x91] ;  /* 0x0000912404107981 */ /* 0x000e24000c1e1100 */
[----:B0-----:R-:W-:-:S05]  /*cf20*/  PRMT R3, R16, 0x8880, RZ ;  /* 0x0000888010037816 */ /* 0x001fca00000000ff */
[----:B------:R-:W-:-:S07]  /*cf30*/  IMAD R2, R3, R18, RZ ;  /* 0x0000001203027224 */ /* 0x000fce00078e02ff */
.L_x_439:
[----:B------:R-:W-:Y:S05]  /*cf40*/  BSYNC B1 ;  /* 0x0000000000017941 */ /* 0x000fea0003800000 */
.L_x_438:
        /* <DEDUP_REMOVED lines=11> */
.L_x_441:
[----:B------:R-:W-:Y:S05]  /*d000*/  BSYNC B1 ;  /* 0x0000000000017941 */ /* 0x000fea0003800000 */
.L_x_440:
[----:B0-----:R-:W-:Y:S01]  /*d010*/  @!P4 IMAD R3, R98, R17, R2 ;  /* 0x000000116203c224 */ /* 0x001fe200078e0202 */
[----:B------:R-:W-:Y:S04]  /*d020*/  BSSY B1, `(.L_x_442) ;  /* 0x0000006000017945 */ /* 0x000fe80003800000 */
[----:B------:R0:W-:Y:S01]  /*d030*/  @!P4 STG.E.U8 desc[UR36][R8.64+0x90], R3 ;  /* 0x000090030800c986 */ /* 0x0001e2000c101124 */
[----:B------:R-:W-:Y:S05]  /*d040*/  @P3 BRA `(.L_x_443) ;  /* 0x00000000000c3947 */ /* 0x000fea0003800000 */
[----:B------:R-:W0:Y:S02]  /*d050*/  LDG.E.U8 R16, desc[UR36][R22.64+0x91] ;  /* 0x0000912416107981 */ /* 0x000e24000c1e1100 */
[----:B0-----:R-:W-:-:S05]  /*d060*/  PRMT R3, R16, 0x8880, RZ ;  /* 0x0000888010037816 */ /* 0x001fca00000000ff */
[----:B------:R-:W-:-:S07]  /*d070*/  IMAD R2, R3, R18, RZ ;  /* 0x0000001203027224 */ /* 0x000fce00078e02ff */
.L_x_443:
[----:B------:R-:W-:Y:S05]  /*d080*/  BSYNC B1 ;  /* 0x0000000000017941 */ /* 0x000fea0003800000 */
.L_x_442:
[----:B------:R-:W-:Y:S01]  /*d090*/  @!P3 IMAD R99, R99, R17, R2 ;  /* 0x000000116363b224 */ /* 0x000fe200078e0202 */
[----:B------:R-:W-:Y:S04]  /*d0a0*/  BSSY B1, `(.L_x_444) ;  /* 0x0000006000017945 */ /* 0x000fe80003800000 */
[----:B------:R0:W-:Y:S01]  /*d0b0*/  @!P3 STG.E.U8 desc[UR36][R8.64+0x91], R99 ;  /* 0x000091630800b986 */ /* 0x0001e2000c101124 */
[----:B------:R-:W-:Y:S05]  /*d0c0*/  @P5 BRA `(.L_x_445) ;  /* 0x00000000000c5947 */ /* 0x000fea0003800000 */
[----:B------:R-:W0:Y:S02]  /*d0d0*/  LDG.E.U8 R16, desc[UR36][R4.64+0x98] ;  /* 0x0000982404107981 */ /* 0x000e24000c1e1100 */
[----:B0-----:R-:W-:-:S05]  /*d0e0*/  PRMT R3, R16, 0x8880, RZ ;  /* 0x0000888010037816 */ /* 0x001fca00000000ff */
[----:B------:R-:W-:-:S07]  /*d0f0*/  IMAD R2, R3, R18, RZ ;  /* 0x0000001203027224 */ /* 0x000fce00078e02ff */
.L_x_445:
[----:B------:R-:W-:Y:S05]  /*d100*/  BSYNC B1 ;  /* 0x0000000000017941 */ /* 0x000fea0003800000 */
.L_x_444:
[----:B0-----:R-:W-:Y:S01]  /*d110*/  @!P5 IMAD R3, R100, R17, R2 ;  /* 0x000000116403d224 */ /* 0x001fe200078e0202 */
[----:B------:R-:W-:Y:S04]  /*d120*/  BSSY B1, `(.L_x_446) ;  /* 0x0000006000017945 */ /* 0x000fe80003800000 */
[----:B------:R0:W-:Y:S01]  /*d130*/  @!P5 STG.E.U8 desc[UR36][R6.64+0x98], R3 ;  /* 0x000098030600d986 */ /* 0x0001e2000c101124 */
[----:B------:R-:W-:Y:S05]  /*d140*/  @P0 BRA `(.L_x_447) ;  /* 0x00000000000c0947 */ /* 0x000fea0003800000 */
[----:B------:R-:W0:Y:S02]  /*d150*/  LDG.E.U8 R16, desc[UR36][R4.64+0x99] ;  /* 0x0000992404107981 */ /* 0x000e24000c1e1100 */
[----:B0-----:R-:W-:-:S05]  /*d160*/  PRMT R3, R16, 0x8880, RZ ;  /* 0x0000888010037816 */ /* 0x001fca00000000ff */
[----:B------:R-:W-:-:S07]  /*d170*/  IMAD R2, R3, R18, RZ ;  /* 0x0000001203027224 */ /* 0x000fce00078e02ff */
.L_x_447:
[----:B------:R-:W-:Y:S05]  /*d180*/  BSYNC B1 ;  /* 0x0000000000017941 */ /* 0x000fea0003800000 */
.L_x_446:
        /* <DEDUP_REMOVED lines=11> */
.L_x_449:
[----:B------:R-:W-:Y:S05]  /*d240*/  BSYNC B1 ;  /* 0x0000000000017941 */ /* 0x000fea0003800000 */
.L_x_448:
[----:B0-----:R-:W-:Y:S01]  /*d250*/  @!P4 IMAD R3, R102, R17, R2 ;  /* 0x000000116603c224 */ /* 0x001fe200078e0202 */
[----:B------:R-:W-:Y:S04]  /*d260*/  BSSY B1, `(.L_x_450) ;  /* 0x0000006000017945 */ /* 0x000fe80003800000 */
[----:B------:R0:W-:Y:S01]  /*d270*/  @!P4 STG.E.U8 desc[UR36][R8.64+0x98], R3 ;  /* 0x000098030800c986 */ /* 0x0001e2000c101124 */
[----:B------:R-:W-:Y:S05]  /*d280*/  @P3 BRA `(.L_x_451) ;  /* 0x00000000000c3947 */ /* 0x000fea0003800000 */
[----:B------:R-:W0:Y:S02]  /*d290*/  LDG.E.U8 R16, desc[UR36][R22.64+0x99] ;  /* 0x0000992416107981 */ /* 0x000e24000c1e1100 */
[----:B0-----:R-:W-:-:S05]  /*d2a0*/  PRMT R3, R16, 0x8880, RZ ;  /* 0x0000888010037816 */ /* 0x001fca00000000ff */
[----:B------:R-:W-:-:S07]  /*d2b0*/  IMAD R2, R3, R18, RZ ;  /* 0x0000001203027224 */ /* 0x000fce00078e02ff */
.L_x_451:
[----:B------:R-:W-:Y:S05]  /*d2c0*/  BSYNC B1 ;  /* 0x0000000000017941 */ /* 0x000fea0003800000 */
.L_x_450:
[----:B------:R-:W-:Y:S01]  /*d2d0*/  @!P3 IMAD R103, R103, R17, R2 ;  /* 0x000000116767b224 */ /* 0x000fe200078e0202 */
[----:B------:R-:W-:Y:S04]  /*d2e0*/  BSSY B1, `(.L_x_452) ;  /* 0x0000006000017945 */ /* 0x000fe80003800000 */
[----:B------:R0:W-:Y:S01]  /*d2f0*/  @!P3 STG.E.U8 desc[UR36][R8.64+0x99], R103 ;  /* 0x000099670800b986 */ /* 0x0001e2000c101124 */
[----:B------:R-:W-:Y:S05]  /*d300*/  @P5 BRA `(.L_x_453) ;  /* 0x00000000000c5947 */ /* 0x000fea0003800000 */
[----:B------:R-:W0:Y:S02]  /*d310*/  LDG.E.U8 R16, desc[UR36][R4.64+0xa0] ;  /* 0x0000a02404107981 */ /* 0x000e24000c1e1100 */
[----:B0-----:R-:W-:-:S05]  /*d320*/  PRMT R3, R16, 0x8880, RZ ;  /* 0x0000888010037816 */ /* 0x001fca00000000ff */
[----:B------:R-:W-:-:S07]  /*d330*/  IMAD R2, R3, R18, RZ ;  /* 0x0000001203027224 */ /* 0x000fce00078e02ff */
.L_x_453:
[----:B------:R-:W-:Y:S05]  /*d340*/  BSYNC B1 ;  /* 0x0000000000017941 */ /* 0x000fea0003800000 */
.L_x_452:
[----:B0-----:R-:W-:Y:S01]  /*d350*/  @!P5 IMAD R3, R104, R17, R2 ;  /* 0x000000116803d224 */ /* 0x001fe200078e0202 */
[----:B------:R-:W-:Y:S04]  /*d360*/  BSSY B1, `(.L_x_454) ;  /* 0x0000006000017945 */ /* 0x000fe80003800000 */
[----:B------:R0:W-:Y:S01]  /*d370*/  @!P5 STG.E.U8 desc[UR36][R6.64+0xa0], R3 ;  /* 0x0000a0030600d986 */ /* 0x0001e2000c101124 */
[----:B------:R-:W-:Y:S05]  /*d380*/  @P0 BRA `(.L_x_455) ;  /* 0x00000000000c0947 */ /* 0x000fea0003800000 */
[----:B------:R-:W0:Y:S02]  /*d390*/  LDG.E.U8 R16, desc[UR36][R4.64+0xa1] ;  /* 0x0000a12404107981 */ /* 0x000e24000c1e1100 */
[----:B0-----:R-:W-:-:S05]  /*d3a0*/  PRMT R3, R16, 0x8880, RZ ;  /* 0x0000888010037816 */ /* 0x001fca00000000ff */
[----:B------:R-:W-:-:S07]  /*d3b0*/  IMAD R2, R3, R18, RZ ;  /* 0x0000001203027224 */ /* 0x000fce00078e02ff */
.L_x_455:
[----:B------:R-:W-:Y:S05]  /*d3c0*/  BSYNC B1 ;  /* 0x0000000000017941 */ /* 0x000fea0003800000 */
.L_x_454:
        /* <DEDUP_REMOVED lines=11> */
.L_x_457:
[----:B------:R-:W-:Y:S05]  /*d480*/  BSYNC B1 ;  /* 0x0000000000017941 */ /* 0x000fea0003800000 */
.L_x_456:
[----:B0-----:R-:W-:Y:S01]  /*d490*/  @!P4 IMAD R3, R106, R17, R2 ;  /* 0x000000116a03c224 */ /* 0x001fe200078e0202 */
[----:B------:R-:W-:Y:S04]  /*d4a0*/  BSSY B1, `(.L_x_458) ;  /* 0x0000006000017945 */ /* 0x000fe80003800000 */
[----:B------:R0:W-:Y:S01]  /*d4b0*/  @!P4 STG.E.U8 desc[UR36][R8.64+0xa0], R3 ;  /* 0x0000a0030800c986 */ /* 0x0001e2000c101124 */
[----:B------:R-:W-:Y:S05]  /*d4c0*/  @P3 BRA `(.L_x_459) ;  /* 0x00000000000c3947 */ /* 0x000fea0003800000 */
[----:B------:R-:W0:Y:S02]  /*d4d0*/  LDG.E.U8 R16, desc[UR36][R22.64+0xa1] ;  /* 0x0000a12416107981 */ /* 0x000e24000c1e1100 */
[----:B0-----:R-:W-:-:S05]  /*d4e0*/  PRMT R3, R16, 0x8880, RZ ;  /* 0x0000888010037816 */ /* 0x001fca00000000ff */
[----:B------:R-:W-:-:S07]  /*d4f0*/  IMAD R2, R3, R18, RZ ;  /* 0x0000001203027224 */ /* 0x000fce00078e02ff */
.L_x_459:
[----:B------:R-:W-:Y:S05]  /*d500*/  BSYNC B1 ;  /* 0x0000000000017941 */ /* 0x000fea0003800000 */
.L_x_458:
[----:B------:R-:W-:Y:S01]  /*d510*/  @!P3 IMAD R107, R107, R17, R2 ;  /* 0x000000116b6bb224 */ /* 0x000fe200078e0202 */
[----:B------:R-:W-:Y:S04]  /*d520*/  BSSY B1, `(.L_x_460) ;  /* 0x0000006000017945 */ /* 0x000fe80003800000 */
[----:B------:R0:W-:Y:S01]  /*d530*/  @!P3 STG.E.U8 desc[UR36][R8.64+0xa1], R107 ;  /* 0x0000a16b0800b986 */ /* 0x0001e2000c101124 */
[----:B------:R-:W-:Y:S05]  /*d540*/  @P5 BRA `(.L_x_461) ;  /* 0x00000000000c5947 */ /* 0x000fea0003800000 */
[----:B------:R-:W0:Y:S02]  /*d550*/  LDG.E.U8 R16, desc[UR36][R4.64+0xa8] ;  /* 0x0000a82404107981 */ /* 0x000e24000c1e1100 */
[----:B0-----:R-:W-:-:S05]  /*d560*/  PRMT R3, R16, 0x8880, RZ ;  /* 0x0000888010037816 */ /* 0x001fca00000000ff */
[----:B------:R-:W-:-:S07]  /*d570*/  IMAD R2, R3, R18, RZ ;  /* 0x0000001203027224 */ /* 0x000fce00078e02ff */
.L_x_461:
[----:B------:R-:W-:Y:S05]  /*d580*/  BSYNC B1 ;  /* 0x0000000000017941 */ /* 0x000fea0003800000 */
.L_x_460:
[----:B0-----:R-:W-:Y:S01]  /*d590*/  @!P5 IMAD R3, R108, R17, R2 ;  /* 0x000000116c03d224 */ /* 0x001fe200078e0202 */
[----:B------:R-:W-:Y:S04]  /*d5a0*/  BSSY B1, `(.L_x_462) ;  /* 0x0000006000017945 */ /* 0x000fe80003800000 */
[----:B------:R0:W-:Y:S01]  /*d5b0*/  @!P5 STG.E.U8 desc[UR36][R6.64+0xa8], R3 ;  /* 0x0000a8030600d986 */ /* 0x0001e2000c101124 */
[----:B------:R-:W-:Y:S05]  /*d5c0*/  @P0 BRA `(.L_x_463) ;  /* 0x00000000000c0947 */ /* 0x000fea0003800000 */
[----:B------:R-:W0:Y:S02]  /*d5d0*/  LDG.E.U8 R16, desc[UR36][R4.64+0xa9] ;  /* 0x0000a92404107981 */ /* 0x000e24000c1e1100 */
[----:B0-----:R-:W-:-:S05]  /*d5e0*/  PRMT R3, R16, 0x8880, RZ ;  /* 0x0000888010037816 */ /* 0x001fca00000000ff */
[----:B------:R-:W-:-:S07]  /*d5f0*/  IMAD R2, R3, R18, RZ ;  /* 0x0000001203027224 */ /* 0x000fce00078e02ff */
.L_x_463:
[----:B------:R-:W-:Y:S05]  /*d600*/  BSYNC B1 ;  /* 0x0000000000017941 */ /* 0x000fea0003800000 */
.L_x_462:
        /* <DEDUP_REMOVED lines=11> */
.L_x_465:
[----:B------:R-:W-:Y:S05]  /*d6c0*/  BSYNC B1 ;  /* 0x0000000000017941 */ /* 0x000fea0003800000 */
.L_x_464:
[----:B0-----:R-:W-:Y:S01]  /*d6d0*/  @!P4 IMAD R3, R110, R17, R2 ;  /* 0x000000116e03c224 */ /* 0x001fe200078e0202 */
[----:B------:R-:W-:Y:S04]  /*d6e0*/  BSSY B1, `(.L_x_466) ;  /* 0x0000006000017945 */ /* 0x000fe80003800000 */
[----:B------:R0:W-:Y:S01]  /*d6f0*/  @!P4 STG.E.U8 desc[UR36][R8.64+0xa8], R3 ;  /* 0x0000a8030800c986 */ /* 0x0001e2000c101124 */
[----:B------:R-:W-:Y:S05]  /*d700*/  @P3 BRA `(.L_x_467) ;  /* 0x00000000000c3947 */ /* 0x000fea0003800000 */
[----:B------:R-:W0:Y:S02]  /*d710*/  LDG.E.U8 R16, desc[UR36][R22.64+0xa9] ;  /* 0x0000a92416107981 */ /* 0x000e24000c1e1100 */
[----:B0-----:R-:W-:-:S05]  /*d720*/  PRMT R3, R16, 0x8880, RZ ;  /* 0x0000888010037816 */ /* 0x001fca00000000ff */
[----:B------:R-:W-:-:S07]  /*d730*/  IMAD R2, R3, R18, RZ ;  /* 0x0000001203027224 */ /* 0x000fce00078e02ff */
.L_x_467:
[----:B------:R-:W-:Y:S05]  /*d740*/  BSYNC B1 ;  /* 0x0000000000017941 */ /* 0x000fea0003800000 */
.L_x_466:
[----:B------:R-:W-:Y:S01]  /*d750*/  @!P3 IMAD R111, R111, R17, R2 ;  /* 0x000000116f6fb224 */ /* 0x000fe200078e0202 */
[----:B------:R-:W-:Y:S04]  /*d760*/  BSSY B1, `(.L_x_468) ;  /* 0x0000006000017945 */ /* 0x000fe80003800000 */
[----:B------:R0:W-:Y:S01]  /*d770*/  @!P3 STG.E.U8 desc[UR36][R8.64+0xa9], R111 ;  /* 0x0000a96f0800b986 */ /* 0x0001e2000c101124 */
[----:B------:R-:W-:Y:S05]  /*d780*/  @P5 BRA `(.L_x_469) ;  /* 0x00000000000c5947 */ /* 0x000fea0003800000 */
[----:B------:R-:W0:Y:S02]  /*d790*/  LDG.E.U8 R16, desc[UR36][R4.64+0xb0] ;  /* 0x0000b02404107981 */ /* 0x000e24000c1e1100 */
[----:B0-----:R-:W-:-:S05]  /*d7a0*/  PRMT R3, R16, 0x8880, RZ ;  /* 0x0000888010037816 */ /* 0x001fca00000000ff */
[----:B------:R-:W-:-:S07]  /*d7b0*/  IMAD R2, R3, R18, RZ ;  /* 0x0000001203027224 */ /* 0x000fce00078e02ff */
.L_x_469:
[----:B------:R-:W-:Y:S05]  /*d7c0*/  BSYNC B1 ;  /* 0x0000000000017941 */ /* 0x000fea0003800000 */
.L_x_468:
[----:B0-----:R-:W-:Y:S01]  /*d7d0*/  @!P5 IMAD R3, R112, R17, R2 ;  /* 0x000000117003d224 */ /* 0x001fe200078e0202 */
[----:B------:R-:W-:Y:S04]  /*d7e0*/  BSSY B1, `(.L_x_470) ;  /* 0x0000006000017945 */ /* 0x000fe80003800000 */
[----:B------:R0:W-:Y:S01]  /*d7f0*/  @!P5 STG.E.U8 desc[UR36][R6.64+0xb0], R3 ;  /* 0x0000b0030600d986 */ /* 0x0001e2000c101124 */
[----:B------:R-:W-:Y:S05]  /*d800*/  @P0 BRA `(.L_x_471) ;  /* 0x00000000000c0947 */ /* 0x000fea0003800000 */
[----:B------:R-:W0:Y:S02]  /*d810*/  LDG.E.U8 R16, desc[UR36][R4.64+0xb1] ;  /* 0x0000b12404107981 */ /* 0x000e24000c1e1100 */
[----:B0-----:R-:W-:-:S05]  /*d820*/  PRMT R3, R16, 0x8880, RZ ;  /* 0x0000888010037816 */ /* 0x001fca00000000ff */
[----:B------:R-:W-:-:S07]  /*d830*/  IMAD R2, R3, R18, RZ ;  /* 0x0000001203027224 */ /* 0x000fce00078e02ff */
.L_x_471:
[----:B------:R-:W-:Y:S05]  /*d840*/  BSYNC B1 ;  /* 0x0000000000017941 */ /* 0x000fea0003800000 */
.L_x_470:
        /* <DEDUP_REMOVED lines=11> */
.L_x_473:
[----:B------:R-:W-:Y:S05]  /*d900*/  BSYNC B1 ;  /* 0x0000000000017941 */ /* 0x000fea0003800000 */
.L_x_472:
[----:B0-----:R-:W-:Y:S01]  /*d910*/  @!P4 IMAD R3, R114, R17, R2 ;  /* 0x000000117203c224 */ /* 0x001fe200078e0202 */
[----:B------:R-:W-:Y:S04]  /*d920*/  BSSY B1, `(.L_x_474) ;  /* 0x0000006000017945 */ /* 0x000fe80003800000 */
[----:B------:R0:W-:Y:S01]  /*d930*/  @!P4 STG.E.U8 desc[UR36][R8.64+0xb0], R3 ;  /* 0x0000b0030800c986 */ /* 0x0001e2000c101124 */
[----:B------:R-:W-:Y:S05]  /*d940*/  @P3 BRA `(.L_x_475) ;  /* 0x00000000000c3947 */ /* 0x000fea0003800000 */
[----:B------:R-:W0:Y:S02]  /*d950*/  LDG.E.U8 R16, desc[UR36][R22.64+0xb1] ;  /* 0x0000b12416107981 */ /* 0x000e24000c1e1100 */
[----:B0-----:R-:W-:-:S05]  /*d960*/  PRMT R3, R16, 0x8880, RZ ;  /* 0x0000888010037816 */ /* 0x001fca00000000ff */
[----:B------:R-:W-:-:S07]  /*d970*/  IMAD R2, R3, R18, RZ ;  /* 0x0000001203027224 */ /* 0x000fce00078e02ff */
.L_x_475:
[----:B------:R-:W-:Y:S05]  /*d980*/  BSYNC B1 ;  /* 0x0000000000017941 */ /* 0x000fea0003800000 */
.L_x_474:
[----:B------:R-:W-:Y:S01]  /*d990*/  @!P3 IMAD R115, R115, R17, R2 ;  /* 0x000000117373b224 */ /* 0x000fe200078e0202 */
[----:B------:R-:W-:Y:S04]  /*d9a0*/  BSSY B1, `(.L_x_476) ;  /* 0x0000006000017945 */ /* 0x000fe80003800000 */
[----:B------:R0:W-:Y:S01]  /*d9b0*/  @!P3 STG.E.U8 desc[UR36][R8.64+0xb1], R115 ;  /* 0x0000b1730800b986 */ /* 0x0001e2000c101124 */
[----:B------:R-:W-:Y:S05]  /*d9c0*/  @P5 BRA `(.L_x_477) ;  /* 0x00000000000c5947 */ /* 0x000fea0003800000 */
[----:B------:R-:W0:Y:S02]  /*d9d0*/  LDG.E.U8 R16, desc[UR36][R4.64+0xb8] ;  /* 0x0000b82404107981 */ /* 0x000e24000c1e1100 */
[----:B0-----:R-:W-:-:S05]  /*d9e0*/  PRMT R3, R16, 0x8880, RZ ;  /* 0x0000888010037816 */ /* 0x001fca00000000ff */
[----:B------:R-:W-:-:S07]  /*d9f0*/  IMAD R2, R3, R18, RZ ;  /* 0x0000001203027224 */ /* 0x000fce00078e02ff */
.L_x_477:
[----:B------:R-:W-:Y:S05]  /*da00*/  BSYNC B1 ;  /* 0x0000000000017941 */ /* 0x000fea0003800000 */
.L_x_476:
[----:B0-----:R-:W-:Y:S01]  /*da10*/  @!P5 IMAD R3, R116, R17, R2 ;  /* 0x000000117403d224 */ /* 0x001fe200078e0202 */
[----:B------:R-:W-:Y:S04]  /*da20*/  BSSY B1, `(.L_x_478) ;  /* 0x0000006000017945 */ /* 0x000fe80003800000 */
[----:B------:R0:W-:Y:S01]  /*da30*/  @!P5 STG.E.U8 desc[UR36][R6.64+0xb8], R3 ;  /* 0x0000b8030600d986 */ /* 0x0001e2000c101124 */
[----:B------:R-:W-:Y:S05]  /*da40*/  @P0 BRA `(.L_x_479) ;  /* 0x00000000000c0947 */ /* 0x000fea0003800000 */
[----:B------:R-:W0:Y:S02]  /*da50*/  LDG.E.U8 R16, desc[UR36][R4.64+0xb9] ;  /* 0x0000b92404107981 */ /* 0x000e24000c1e1100 */
[----:B0-----:R-:W-:-:S05]  /*da60*/  PRMT R3, R16, 0x8880, RZ ;  /* 0x0000888010037816 */ /* 0x001fca00000000ff */
[----:B------:R-:W-:-:S07]  /*da70*/  IMAD R2, R3, R18, RZ ;  /* 0x0000001203027224 */ /* 0x000fce00078e02ff */
.L_x_479:
[----:B------:R-:W-:Y:S05]  /*da80*/  BSYNC B1 ;  /* 0x0000000000017941 */ /* 0x000fea0003800000 */
.L_x_478:
        /* <DEDUP_REMOVED lines=11> */
.L_x_481:
[----:B------:R-:W-:Y:S05]  /*db40*/  BSYNC B1 ;  /* 0x0000000000017941 */ /* 0x000fea0003800000 */
.L_x_480:
[----:B0-----:R-:W-:Y:S01]  /*db50*/  @!P4 IMAD R3, R118, R17, R2 ;  /* 0x000000117603c224 */ /* 0x001fe200078e0202 */
[----:B------:R-:W-:Y:S04]  /*db60*/  BSSY B1, `(.L_x_482) ;  /* 0x0000006000017945 */ /* 0x000fe80003800000 */
[----:B------:R0:W-:Y:S01]  /*db70*/  @!P4 STG.E.U8 desc[UR36][R8.64+0xb8], R3 ;  /* 0x0000b8030800c986 */ /* 0x0001e2000c101124 */
[----:B------:R-:W-:Y:S05]  /*db80*/  @P3 BRA `(.L_x_483) ;  /* 0x00000000000c3947 */ /* 0x000fea0003800000 */
[----:B------:R-:W0:Y:S02]  /*db90*/  LDG.E.U8 R16, desc[UR36][R22.64+0xb9] ;  /* 0x0000b92416107981 */ /* 0x000e24000c1e1100 */
[----:B0-----:R-:W-:-:S05]  /*dba0*/  PRMT R3, R16, 0x8880, RZ ;  /* 0x0000888010037816 */ /* 0x001fca00000000ff */
[----:B------:R-:W-:-:S07]  /*dbb0*/  IMAD R2, R3, R18, RZ ;  /* 0x0000001203027224 */ /* 0x000fce00078e02ff */
.L_x_483:
[----:B------:R-:W-:Y:S05]  /*dbc0*/  BSYNC B1 ;  /* 0x0000000000017941 */ /* 0x000fea0003800000 */
.L_x_482:
[----:B------:R-:W-:Y:S01]  /*dbd0*/  @!P3 IMAD R119, R119, R17, R2 ;  /* 0x000000117777b224 */ /* 0x000fe200078e0202 */
[----:B------:R-:W-:Y:S04]  /*dbe0*/  BSSY B1, `(.L_x_484) ;  /* 0x0000006000017945 */ /* 0x000fe80003800000 */
[----:B------:R0:W-:Y:S01]  /*dbf0*/  @!P3 STG.E.U8 desc[UR36][R8.64+0xb9], R119 ;  /* 0x0000b9770800b986 */ /* 0x0001e2000c101124 */
[----:B------:R-:W-:Y:S05]  /*dc00*/  @P5 BRA `(.L_x_485) ;  /* 0x00000000000c5947 */ /* 0x000fea0003800000 */
[----:B------:R-:W0:Y:S02]  /*dc10*/  LDG.E.U8 R16, desc[UR36][R4.64+0xc0] ;  /* 0x0000c02404107981 */ /* 0x000e24000c1e1100 */
[----:B0-----:R-:W-:-:S05]  /*dc20*/  PRMT R3, R16, 0x8880, RZ ;  /* 0x0000888010037816 */ /* 0x001fca00000000ff */
[----:B------:R-:W-:-:S07]  /*dc30*/  IMAD R2, R3, R18, RZ ;  /* 0x0000001203027224 */ /* 0x000fce00078e02ff */
.L_x_485:
[----:B------:R-:W-:Y:S05]  /*dc40*/  BSYNC B1 ;  /* 0x0000000000017941 */ /* 0x000fea0003800000 */
.L_x_484:
[----:B0-----:R-:W-:Y:S01]  /*dc50*/  @!P5 IMAD R3, R120, R17, R2 ;  /* 0x000000117803d224 */ /* 0x001fe200078e0202 */
[----:B------:R-:W-:Y:S04]  /*dc60*/  BSSY B1, `(.L_x_486) ;  /* 0x0000006000017945 */ /* 0x000fe80003800000 */
[----:B------:R0:W-:Y:S01]  /*dc70*/  @!P5 STG.E.U8 desc[UR36][R6.64+0xc0], R3 ;  /* 0x0000c0030600d986 */ /* 0x0001e2000c101124 */
[----:B------:R-:W-:Y:S05]  /*dc80*/  @P0 BRA `(.L_x_487) ;  /* 0x00000000000c0947 */ /* 0x000fea0003800000 */
[----:B------:R-:W0:Y:S02]  /*dc90*/  LDG.E.U8 R16, desc[UR36][R4.64+0xc1] ;  /* 0x0000c12404107981 */ /* 0x000e24000c1e1100 */
[----:B0-----:R-:W-:-:S05]  /*dca0*/  PRMT R3, R16, 0x8880, RZ ;  /* 0x0000888010037816 */ /* 0x001fca00000000ff */
[----:B------:R-:W-:-:S07]  /*dcb0*/  IMAD R2, R3, R18, RZ ;  /* 0x0000001203027224 */ /* 0x000fce00078e02ff */
.L_x_487:
[----:B------:R-:W-:Y:S05]  /*dcc0*/  BSYNC B1 ;  /* 0x0000000000017941 */ /* 0x000fea0003800000 */
.L_x_486:
        /* <DEDUP_REMOVED lines=11> */
.L_x_489:
[----:B------:R-:W-:Y:S05]  /*dd80*/  BSYNC B1 ;  /* 0x0000000000017941 */ /* 0x000fea0003800000 */
.L_x_488:
[----:B0-----:R-:W-:Y:S01]  /*dd90*/  @!P4 IMAD R3, R122, R17, R2 ;  /* 0x000000117a03c224 */ /* 0x001fe200078e0202 */
[----:B------:R-:W-:Y:S04]  /*dda0*/  BSSY B1, `(.L_x_490) ;  /* 0x0000006000017945 */ /* 0x000fe80003800000 */
[----:B------:R0:W-:Y:S01]  /*ddb0*/  @!P4 STG.E.U8 desc[UR36][R8.64+0xc0], R3 ;  /* 0x0000c0030800c986 */ /* 0x0001e2000c101124 */
[----:B------:R-:W-:Y:S05]  /*ddc0*/  @P3 BRA `(.L_x_491) ;  /* 0x00000000000c3947 */ /* 0x000fea0003800000 */
[----:B------:R-:W0:Y:S02]  /*ddd0*/  LDG.E.U8 R16, desc[UR36][R22.64+0xc1] ;  /* 0x0000c12416107981 */ /* 0x000e24000c1e1100 */
[----:B0-----:R-:W-:-:S05]  /*dde0*/  PRMT R3, R16, 0x8880, RZ ;  /* 0x0000888010037816 */ /* 0x001fca00000000ff */
[----:B------:R-:W-:-:S07]  /*ddf0*/  IMAD R2, R3, R18, RZ ;  /* 0x0000001203027224 */ /* 0x000fce00078e02ff */
.L_x_491:
[----:B------:R-:W-:Y:S05]  /*de00*/  BSYNC B1 ;  /* 0x0000000000017941 */ /* 0x000fea0003800000 */
.L_x_490:
[----:B------:R-:W-:Y:S01]  /*de10*/  @!P3 IMAD R123, R123, R17, R2 ;  /* 0x000000117b7bb224 */ /* 0x000fe200078e0202 */
[----:B------:R-:W-:Y:S04]  /*de20*/  BSSY B1, `(.L_x_492) ;  /* 0x0000006000017945 */ /* 0x000fe80003800000 */
[----:B------:R0:W-:Y:S01]  /*de30*/  @!P3 STG.E.U8 desc[UR36][R8.64+0xc1], R123 ;  /* 0x0000c17b0800b986 */ /* 0x0001e2000c101124 */
[----:B------:R-:W-:Y:S05]  /*de40*/  @P5 BRA `(.L_x_493) ;  /* 0x00000000000c5947 */ /* 0x000fea0003800000 */
[----:B------:R-:W0:Y:S02]  /*de50*/  LDG.E.U8 R16, desc[UR36][R4.64+0xc8] ;  /* 0x0000c82404107981 */ /* 0x000e24000c1e1100 */
[----:B0-----:R-:W-:-:S05]  /*de60*/  PRMT R3, R16, 0x8880, RZ ;  /* 0x0000888010037816 */ /* 0x001fca00000000ff */
[----:B------:R-:W-:-:S07]  /*de70*/  IMAD R2, R3, R18, RZ ;  /* 0x0000001203027224 */ /* 0x000fce00078e02ff */
.L_x_493:
[----:B------:R-:W-:Y:S05]  /*de80*/  BSYNC B1 ;  /* 0x0000000000017941 */ /* 0x000fea0003800000 */
.L_x_492:
[----:B0-----:R-:W-:Y:S01]  /*de90*/  @!P5 IMAD R3, R124, R17, R2 ;  /* 0x000000117c03d224 */ /* 0x001fe200078e0202 */
[----:B------:R-:W-:Y:S04]  /*dea0*/  BSSY B1, `(.L_x_494) ;  /* 0x0000006000017945 */ /* 0x000fe80003800000 */
[----:B------:R0:W-:Y:S01]  /*deb0*/  @!P5 STG.E.U8 desc[UR36][R6.64+0xc8], R3 ;  /* 0x0000c8030600d986 */ /* 0x0001e2000c101124 */
[----:B------:R-:W-:Y:S05]  /*dec0*/  @P0 BRA `(.L_x_495) ;  /* 0x00000000000c0947 */ /* 0x000fea0003800000 */
[----:B------:R-:W0:Y:S02]  /*ded0*/  LDG.E.U8 R16, desc[UR36][R4.64+0xc9] ;  /* 0x0000c92404107981 */ /* 0x000e24000c1e1100 */
[----:B0-----:R-:W-:-:S05]  /*dee0*/  PRMT R3, R16, 0x8880, RZ ;  /* 0x0000888010037816 */ /* 0x001fca00000000ff */
[----:B------:R-:W-:-:S07]  /*def0*/  IMAD R2, R3, R18, RZ ;  /* 0x0000001203027224 */ /* 0x000fce00078e02ff */
.L_x_495:
[----:B------:R-:W-:Y:S05]  /*df00*/  BSYNC B1 ;  /* 0x0000000000017941 */ /* 0x000fea0003800000 */
.L_x_494:
        /* <DEDUP_REMOVED lines=11> */
.L_x_497:
[----:B------:R-:W-:Y:S05]  /*dfc0*/  BSYNC B1 ;  /* 0x0000000000017941 */ /* 0x000fea0003800000 */
.L_x_496:
[----:B0-----:R-:W-:Y:S01]  /*dfd0*/  @!P4 IMAD R3, R126, R17, R2 ;  /* 0x000000117e03c224 */ /* 0x001fe200078e0202 */
[----:B------:R-:W-:Y:S04]  /*dfe0*/  BSSY B1, `(.L_x_498) ;  /* 0x0000006000017945 */ /* 0x000fe80003800000 */
[----:B------:R0:W-:Y:S01]  /*dff0*/  @!P4 STG.E.U8 desc[UR36][R8.64+0xc8], R3 ;  /* 0x0000c8030800c986 */ /* 0x0001e2000c101124 */
[----:B------:R-:W-:Y:S05]  /*e000*/  @P3 BRA `(.L_x_499) ;  /* 0x00000000000c3947 */ /* 0x000fea0003800000 */
[----:B------:R-:W0:Y:S02]  /*e010*/  LDG.E.U8 R16, desc[UR36][R22.64+0xc9] ;  /* 0x0000c92416107981 */ /* 0x000e24000c1e1100 */
[----:B0-----:R-:W-:-:S05]  /*e020*/  PRMT R3, R16, 0x8880, RZ ;  /* 0x0000888010037816 */ /* 0x001fca00000000ff */
[----:B------:R-:W-:-:S07]  /*e030*/  IMAD R2, R3, R18, RZ ;  /* 0x0000001203027224 */ /* 0x000fce00078e02ff */
.L_x_499:
[----:B------:R-:W-:Y:S05]  /*e040*/  BSYNC B1 ;  /* 0x0000000000017941 */ /* 0x000fea0003800000 */
.L_x_498:
[----:B------:R-:W-:Y:S01]  /*e050*/  @!P3 IMAD R127, R127, R17, R2 ;  /* 0x000000117f7fb224 */ /* 0x000fe200078e0202 */
[----:B------:R-:W-:Y:S04]  /*e060*/  BSSY B1, `(.L_x_500) ;  /* 0x0000006000017945 */ /* 0x000fe80003800000 */
[----:B------:R0:W-:Y:S01]  /*e070*/  @!P3 STG.E.U8 desc[UR36][R8.64+0xc9], R127 ;  /* 0x0000c97f0800b986 */ /* 0x0001e2000c101124 */
[----:B------:R-:W-:Y:S05]  /*e080*/  @P5 BRA `(.L_x_501) ;  /* 0x00000000000c5947 */ /* 0x000fea0003800000 */
[----:B------:R-:W0:Y:S02]  /*e090*/  LDG.E.U8 R16, desc[UR36][R4.64+0xd0] ;  /* 0x0000d02404107981 */ /* 0x000e24000c1e1100 */
[----:B0-----:R-:W-:-:S05]  /*e0a0*/  PRMT R3, R16, 0x8880, RZ ;  /* 0x0000888010037816 */ /* 0x001fca00000000ff */
[----:B------:R-:W-:-:S07]  /*e0b0*/  IMAD R2, R3, R18, RZ ;  /* 0x0000001203027224 */ /* 0x000fce00078e02ff */
.L_x_501:
[----:B------:R-:W-:Y:S05]  /*e0c0*/  BSYNC B1 ;  /* 0x0000000000017941 */ /* 0x000fea0003800000 */
.L_x_500:
[----:B0-----:R-:W-:Y:S01]  /*e0d0*/  @!P5 IMAD R3, R128, R17, R2 ;  /* 0x000000118003d224 */ /* 0x001fe200078e0202 */
[----:B------:R-:W-:Y:S04]  /*e0e0*/  BSSY B1, `(.L_x_502) ;  /* 0x0000006000017945 */ /* 0x000fe80003800000 */
[----:B------:R0:W-:Y:S01]  /*e0f0*/  @!P5 STG.E.U8 desc[UR36][R6.64+0xd0], R3 ;  /* 0x0000d0030600d986 */ /* 0x0001e2000c101124 */
[----:B------:R-:W-:Y:S05]  /*e100*/  @P0 BRA `(.L_x_503) ;  /* 0x00000000000c0947 */ /* 0x000fea0003800000 */
[----:B------:R-:W0:Y:S02]  /*e110*/  LDG.E.U8 R16, desc[UR36][R4.64+0xd1] ;  /* 0x0000d12404107981 */ /* 0x000e24000c1e1100 */
[----:B0-----:R-:W-:-:S05]  /*e120*/  PRMT R3, R16, 0x8880, RZ ;  /* 0x0000888010037816 */ /* 0x001fca00000000ff */
[----:B------:R-:W-:-:S07]  /*e130*/  IMAD R2, R3, R18, RZ ;  /* 0x0000001203027224 */ /* 0x000fce00078e02ff */
.L_x_503:
[----:B------:R-:W-:Y:S05]  /*e140*/  BSYNC B1 ;  /* 0x0000000000017941 */ /* 0x000fea0003800000 */
.L_x_502:
        /* <DEDUP_REMOVED lines=11> */
.L_x_505:
[----:B------:R-:W-:Y:S05]  /*e200*/  BSYNC B1 ;  /* 0x0000000000017941 */ /* 0x000fea0003800000 */
.L_x_504:
[----:B0-----:R-:W-:Y:S01]  /*e210*/  @!P4 IMAD R3, R130, R17, R2 ;  /* 0x000000118203c224 */ /* 0x001fe200078e0202 */
[----:B------:R-:W-:Y:S04]  /*e220*/  BSSY B1, `(.L_x_506) ;  /* 0x0000006000017945 */ /* 0x000fe80003800000 */
[----:B------:R0:W-:Y:S01]  /*e230*/  @!P4 STG.E.U8 desc[UR36][R8.64+0xd0], R3 ;  /* 0x0000d0030800c986 */ /* 0x0001e2000c101124 */
[----:B------:R-:W-:Y:S05]  /*e240*/  @P3 BRA `(.L_x_507) ;  /* 0x00000000000c3947 */ /* 0x000fea0003800000 */
[----:B------:R-:W0:Y:S02]  /*e250*/  LDG.E.U8 R16, desc[UR36][R22.64+0xd1] ;  /* 0x0000d12416107981 */ /* 0x000e24000c1e1100 */
[----:B0-----:R-:W-:-:S05]  /*e260*/  PRMT R3, R16, 0x8880, RZ ;  /* 0x0000888010037816 */ /* 0x001fca00000000ff */
[----:B------:R-:W-:-:S07]  /*e270*/  IMAD R2, R3, R18, RZ ;  /* 0x0000001203027224 */ /* 0x000fce00078e02ff */
.L_x_507:
[----:B------:R-:W-:Y:S05]  /*e280*/  BSYNC B1 ;  /* 0x0000000000017941 */ /* 0x000fea0003800000 */
.L_x_506:
[----:B------:R-:W-:Y:S01]  /*e290*/  @!P3 IMAD R131, R131, R17, R2 ;  /* 0x000000118383b224 */ /* 0x000fe200078e0202 */
[----:B------:R-:W-:Y:S04]  /*e2a0*/  BSSY B1, `(.L_x_508) ;  /* 0x0000006000017945 */ /* 0x000fe80003800000 */
[----:B------:R0:W-:Y:S01]  /*e2b0*/  @!P3 STG.E.U8 desc[UR36][R8.64+0xd1], R131 ;  /* 0x0000d1830800b986 */ /* 0x0001e2000c101124 */
[----:B------:R-:W-:Y:S05]  /*e2c0*/  @P5 BRA `(.L_x_509) ;  /* 0x00000000000c5947 */ /* 0x000fea0003800000 */
[----:B------:R-:W0:Y:S02]  /*e2d0*/  LDG.E.U8 R16, desc[UR36][R4.64+0xd8] ;  /* 0x0000d82404107981 */ /* 0x000e24000c1e1100 */
[----:B0-----:R-:W-:-:S05]  /*e2e0*/  PRMT R3, R16, 0x8880, RZ ;  /* 0x0000888010037816 */ /* 0x001fca00000000ff */
[----:B------:R-:W-:-:S07]  /*e2f0*/  IMAD R2, R3, R18, RZ ;  /* 0x0000001203027224 */ /* 0x000fce00078e02ff */
.L_x_509:
[----:B------:R-:W-:Y:S05]  /*e300*/  BSYNC B1 ;  /* 0x0000000000017941 */ /* 0x000fea0003800000 */
.L_x_508:
[----:B0-----:R-:W-:Y:S01]  /*e310*/  @!P5 IMAD R3, R132, R17, R2 ;  /* 0x000000118403d224 */ /* 0x001fe200078e0202 */
[----:B------:R-:W-:Y:S04]  /*e320*/  BSSY B1, `(.L_x_510) ;  /* 0x0000006000017945 */ /* 0x000fe80003800000 */
[----:B------:R0:W-:Y:S01]  /*e330*/  @!P5 STG.E.U8 desc[UR36][R6.64+0xd8], R3 ;  /* 0x0000d8030600d986 */ /* 0x0001e2000c101124 */
[----:B------:R-:W-:Y:S05]  /*e340*/  @P0 BRA `(.L_x_511) ;  /* 0x00000000000c0947 */ /* 0x000fea0003800000 */
[----:B------:R-:W0:Y:S02]  /*e350*/  LDG.E.U8 R16, desc[UR36][R4.64+0xd9] ;  /* 0x0000d92404107981 */ /* 0x000e24000c1e1100 */
[----:B0-----:R-:W-:-:S05]  /*e360*/  PRMT R3, R16, 0x8880, RZ ;  /* 0x0000888010037816 */ /* 0x001fca00000000ff */
[----:B------:R-:W-:-:S07]  /*e370*/  IMAD R2, R3, R18, RZ ;  /* 0x0000001203027224 */ /* 0x000fce00078e02ff */
.L_x_511:
[----:B------:R-:W-:Y:S05]  /*e380*/  BSYNC B1 ;  /* 0x0000000000017941 */ /* 0x000fea0003800000 */
.L_x_510:
        /* <DEDUP_REMOVED lines=11> */
.L_x_513:
[----:B------:R-:W-:Y:S05]  /*e440*/  BSYNC B1 ;  /* 0x0000000000017941 */ /* 0x000fea0003800000 */
.L_x_512:
[----:B0-----:R-:W-:Y:S01]  /*e450*/  @!P4 IMAD R3, R134, R17, R2 ;  /* 0x000000118603c224 */ /* 0x001fe200078e0202 */
[----:B------:R-:W-:Y:S04]  /*e460*/  BSSY B1, `(.L_x_514) ;  /* 0x0000006000017945 */ /* 0x000fe80003800000 */
[----:B------:R0:W-:Y:S01]  /*e470*/  @!P4 STG.E.U8 desc[UR36][R8.64+0xd8], R3 ;  /* 0x0000d8030800c986 */ /* 0x0001e2000c101124 */
[----:B------:R-:W-:Y:S05]  /*e480*/  @P3 BRA `(.L_x_515) ;  /* 0x00000000000c3947 */ /* 0x000fea0003800000 */
[----:B------:R-:W0:Y:S02]  /*e490*/  LDG.E.U8 R16, desc[UR36][R22.64+0xd9] ;  /* 0x0000d92416107981 */ /* 0x000e24000c1e1100 */
[----:B0-----:R-:W-:-:S05]  /*e4a0*/  PRMT R3, R16, 0x8880, RZ ;  /* 0x0000888010037816 */ /* 0x001fca00000000ff */
[----:B------:R-:W-:-:S07]  /*e4b0*/  IMAD R2, R3, R18, RZ ;  /* 0x0000001203027224 */ /* 0x000fce00078e02ff */
.L_x_515:
[----:B------:R-:W-:Y:S05]  /*e4c0*/  BSYNC B1 ;  /* 0x0000000000017941 */ /* 0x000fea0003800000 */
.L_x_514:
[----:B------:R-:W-:Y:S01]  /*e4d0*/  @!P3 IMAD R135, R135, R17, R2 ;  /* 0x000000118787b224 */ /* 0x000fe200078e0202 */
[----:B------:R-:W-:Y:S04]  /*e4e0*/  BSSY B1, `(.L_x_516) ;  /* 0x0000006000017945 */ /* 0x000fe80003800000 */
[----:B------:R0:W-:Y:S01]  /*e4f0*/  @!P3 STG.E.U8 desc[UR36][R8.64+0xd9], R135 ;  /* 0x0000d9870800b986 */ /* 0x0001e2000c101124 */
[----:B------:R-:W-:Y:S05]  /*e500*/  @P5 BRA `(.L_x_517) ;  /* 0x00000000000c5947 */ /* 0x000fea0003800000 */
[----:B------:R-:W0:Y:S02]  /*e510*/  LDG.E.U8 R16, desc[UR36][R4.64+0xe0] ;  /* 0x0000e02404107981 */ /* 0x000e24000c1e1100 */
[----:B0-----:R-:W-:-:S05]  /*e520*/  PRMT R3, R16, 0x8880, RZ ;  /* 0x0000888010037816 */ /* 0x001fca00000000ff */
[----:B------:R-:W-:-:S07]  /*e530*/  IMAD R2, R3, R18, RZ ;  /* 0x0000001203027224 */ /* 0x000fce00078e02ff */
.L_x_517:
[----:B------:R-:W-:Y:S05]  /*e540*/  BSYNC B1 ;  /* 0x0000000000017941 */ /* 0x000fea0003800000 */
.L_x_516:
[----:B0-----:R-:W-:Y:S01]  /*e550*/  @!P5 IMAD R3, R136, R17, R2 ;  /* 0x000000118803d224 */ /* 0x001fe200078e0202 */
[----:B------:R-:W-:Y:S04]  /*e560*/  BSSY B1, `(.L_x_518) ;  /* 0x0000006000017945 */ /* 0x000fe80003800000 */
[----:B------:R0:W-:Y:S01]  /*e570*/  @!P5 STG.E.U8 desc[UR36][R6.64+0xe0], R3 ;  /* 0x0000e0030600d986 */ /* 0x0001e2000c101124 */
[----:B------:R-:W-:Y:S05]  /*e580*/  @P0 BRA `(.L_x_519) ;  /* 0x00000000000c0947 */ /* 0x000fea0003800000 */
[----:B------:R-:W0:Y:S02]  /*e590*/  LDG.E.U8 R16, desc[UR36][R4.64+0xe1] ;  /* 0x0000e12404107981 */ /* 0x000e24000c1e1100 */
[----:B0-----:R-:W-:-:S05]  /*e5a0*/  PRMT R3, R16, 0x8880, RZ ;  /* 0x0000888010037816 */ /* 0x001fca00000000ff */
[----:B------:R-:W-:-:S07]  /*e5b0*/  IMAD R2, R3, R18, RZ ;  /* 0x0000001203027224 */ /* 0x000fce00078e02ff */
.L_x_519:
[----:B------:R-:W-:Y:S05]  /*e5c0*/  BSYNC B1 ;  /* 0x0000000000017941 */ /* 0x000fea0003800000 */
.L_x_518:
        /* <DEDUP_REMOVED lines=11> */
.L_x_521:
[----:B------:R-:W-:Y:S05]  /*e680*/  BSYNC B1 ;  /* 0x0000000000017941 */ /* 0x000fea0003800000 */
.L_x_520:
[----:B0-----:R-:W-:Y:S01]  /*e690*/  @!P4 IMAD R3, R138, R17, R2 ;  /* 0x000000118a03c224 */ /* 0x001fe200078e0202 */
[----:B------:R-:W-:Y:S04]  /*e6a0*/  BSSY B1, `(.L_x_522) ;  /* 0x0000006000017945 */ /* 0x000fe80003800000 */
[----:B------:R0:W-:Y:S01]  /*e6b0*/  @!P4 STG.E.U8 desc[UR36][R8.64+0xe0], R3 ;  /* 0x0000e0030800c986 */ /* 0x0001e2000c101124 */
[----:B------:R-:W-:Y:S05]  /*e6c0*/  @P3 BRA `(.L_x_523) ;  /* 0x00000000000c3947 */ /* 0x000fea0003800000 */
[----:B------:R-:W0:Y:S02]  /*e6d0*/  LDG.E.U8 R16, desc[UR36][R22.64+0xe1] ;  /* 0x0000e12416107981 */ /* 0x000e24000c1e1100 */
[----:B0-----:R-:W-:-:S05]  /*e6e0*/  PRMT R3, R16, 0x8880, RZ ;  /* 0x0000888010037816 */ /* 0x001fca00000000ff */
[----:B------:R-:W-:-:S07]  /*e6f0*/  IMAD R2, R3, R18, RZ ;  /* 0x0000001203027224 */ /* 0x000fce00078e02ff */
.L_x_523:
[----:B------:R-:W-:Y:S05]  /*e700*/  BSYNC B1 ;  /* 0x0000000000017941 */ /* 0x000fea0003800000 */
.L_x_522:
[----:B------:R-:W-:Y:S01]  /*e710*/  @!P3 IMAD R139, R139, R17, R2 ;  /* 0x000000118b8bb224 */ /* 0x000fe200078e0202 */
[----:B------:R-:W-:Y:S04]  /*e720*/  BSSY B1, `(.L_x_524) ;  /* 0x0000006000017945 */ /* 0x000fe80003800000 */
[----:B------:R0:W-:Y:S01]  /*e730*/  @!P3 STG.E.U8 desc[UR36][R8.64+0xe1], R139 ;  /* 0x0000e18b0800b986 */ /* 0x0001e2000c101124 */
[----:B------:R-:W-:Y:S05]  /*e740*/  @P5 BRA `(.L_x_525) ;  /* 0x00000000000c5947 */ /* 0x000fea0003800000 */
[----:B------:R-:W0:Y:S02]  /*e750*/  LDG.E.U8 R16, desc[UR36][R4.64+0xe8] ;  /* 0x0000e82404107981 */ /* 0x000e24000c1e1100 */
[----:B0-----:R-:W-:-:S05]  /*e760*/  PRMT R3, R16, 0x8880, RZ ;  /* 0x0000888010037816 */ /* 0x001fca00000000ff */
[----:B------:R-:W-:-:S07]  /*e770*/  IMAD R2, R3, R18, RZ ;  /* 0x0000001203027224 */ /* 0x000fce00078e02ff */
.L_x_525:
[----:B------:R-:W-:Y:S05]  /*e780*/  BSYNC B1 ;  /* 0x0000000000017941 */ /* 0x000fea0003800000 */
.L_x_524:
[----:B0-----:R-:W-:Y:S01]  /*e790*/  @!P5 IMAD R3, R140, R17, R2 ;  /* 0x000000118c03d224 */ /* 0x001fe200078e0202 */
[----:B------:R-:W-:Y:S04]  /*e7a0*/  BSSY B1, `(.L_x_526) ;  /* 0x0000006000017945 */ /* 0x000fe80003800000 */
[----:B------:R0:W-:Y:S01]  /*e7b0*/  @!P5 STG.E.U8 desc[UR36][R6.64+0xe8], R3 ;  /* 0x0000e8030600d986 */ /* 0x0001e2000c101124 */
[----:B------:R-:W-:Y:S05]  /*e7c0*/  @P0 BRA `(.L_x_527) ;  /* 0x00000000000c0947 */ /* 0x000fea0003800000 */
[----:B------:R-:W0:Y:S02]  /*e7d0*/  LDG.E.U8 R16, desc[UR36][R4.64+0xe9] ;  /* 0x0000e92404107981 */ /* 0x000e24000c1e1100 */
[----:B0-----:R-:W-:-:S05]  /*e7e0*/  PRMT R3, R16, 0x8880, RZ ;  /* 0x0000888010037816 */ /* 0x001fca00000000ff */
[----:B------:R-:W-:-:S07]  /*e7f0*/  IMAD R2, R3, R18, RZ ;  /* 0x0000001203027224 */ /* 0x000fce00078e02ff */
.L_x_527:
[----:B------:R-:W-:Y:S05]  /*e800*/  BSYNC B1 ;  /* 0x0000000000017941 */ /* 0x000fea0003800000 */
.L_x_526:
        /* <DEDUP_REMOVED lines=11> */
.L_x_529:
[----:B------:R-:W-:Y:S05]  /*e8c0*/  BSYNC B1 ;  /* 0x0000000000017941 */ /* 0x000fea0003800000 */
.L_x_528:
[----:B0-----:R-:W-:Y:S01]  /*e8d0*/  @!P4 IMAD R3, R142, R17, R2 ;  /* 0x000000118e03c224 */ /* 0x001fe200078e0202 */
[----:B------:R-:W-:Y:S04]  /*e8e0*/  BSSY B1, `(.L_x_530) ;  /* 0x0000006000017945 */ /* 0x000fe80003800000 */
[----:B------:R0:W-:Y:S01]  /*e8f0*/  @!P4 STG.E.U8 desc[UR36][R8.64+0xe8], R3 ;  /* 0x0000e8030800c986 */ /* 0x0001e2000c101124 */
[----:B------:R-:W-:Y:S05]  /*e900*/  @P3 BRA `(.L_x_531) ;  /* 0x00000000000c3947 */ /* 0x000fea0003800000 */
[----:B------:R-:W0:Y:S02]  /*e910*/  LDG.E.U8 R16, desc[UR36][R22.64+0xe9] ;  /* 0x0000e92416107981 */ /* 0x000e24000c1e1100 */
[----:B0-----:R-:W-:-:S05]  /*e920*/  PRMT R3, R16, 0x8880, RZ ;  /* 0x0000888010037816 */ /* 0x001fca00000000ff */
[----:B------:R-:W-:-:S07]  /*e930*/  IMAD R2, R3, R18, RZ ;  /* 0x0000001203027224 */ /* 0x000fce00078e02ff */
.L_x_531:
[----:B------:R-:W-:Y:S05]  /*e940*/  BSYNC B1 ;  /* 0x0000000000017941 */ /* 0x000fea0003800000 */
.L_x_530:
[----:B------:R-:W-:Y:S01]  /*e950*/  @!P3 IMAD R143, R143, R17, R2 ;  /* 0x000000118f8fb224 */ /* 0x000fe200078e0202 */
[----:B------:R-:W-:Y:S04]  /*e960*/  BSSY B1, `(.L_x_532) ;  /* 0x0000006000017945 */ /* 0x000fe80003800000 */
[----:B------:R0:W-:Y:S01]  /*e970*/  @!P3 STG.E.U8 desc[UR36][R8.64+0xe9], R143 ;  /* 0x0000e98f0800b986 */ /* 0x0001e2000c101124 */
[----:B------:R-:W-:Y:S05]  /*e980*/  @P5 BRA `(.L_x_533) ;  /* 0x00000000000c5947 */ /* 0x000fea0003800000 */
[----:B------:R-:W0:Y:S02]  /*e990*/  LDG.E.U8 R16, desc[UR36][R4.64+0xf0] ;  /* 0x0000f02404107981 */ /* 0x000e24000c1e1100 */
[----:B0-----:R-:W-:-:S05]  /*e9a0*/  PRMT R3, R16, 0x8880, RZ ;  /* 0x0000888010037816 */ /* 0x001fca00000000ff */
[----:B------:R-:W-:-:S07]  /*e9b0*/  IMAD R2, R3, R18, RZ ;  /* 0x0000001203027224 */ /* 0x000fce00078e02ff */
.L_x_533:
[----:B------:R-:W-:Y:S05]  /*e9c0*/  BSYNC B1 ;  /* 0x0000000000017941 */ /* 0x000fea0003800000 */
.L_x_532:
[----:B0-----:R-:W-:Y:S01]  /*e9d0*/  @!P5 IMAD R3, R144, R17, R2 ;  /* 0x000000119003d224 */ /* 0x001fe200078e0202 */
[----:B------:R-:W-:Y:S04]  /*e9e0*/  BSSY B1, `(.L_x_534) ;  /* 0x0000006000017945 */ /* 0x000fe80003800000 */
[----:B------:R0:W-:Y:S01]  /*e9f0*/  @!P5 STG.E.U8 desc[UR36][R6.64+0xf0], R3 ;  /* 0x0000f0030600d986 */ /* 0x0001e2000c101124 */
[----:B------:R-:W-:Y:S05]  /*ea00*/  @P0 BRA `(.L_x_535) ;  /* 0x00000000000c0947 */ /* 0x000fea0003800000 */
[----:B------:R-:W0:Y:S02]  /*ea10*/  LDG.E.U8 R16, desc[UR36][R4.64+0xf1] ;  /* 0x0000f12404107981 */ /* 0x000e24000c1e1100 */
[----:B0-----:R-:W-:-:S05]  /*ea20*/  PRMT R3, R16, 0x8880, RZ ;  /* 0x0000888010037816 */ /* 0x001fca00000000ff */
[----:B------:R-:W-:-:S07]  /*ea30*/  IMAD R2, R3, R18, RZ ;  /* 0x0000001203027224 */ /* 0x000fce00078e02ff */
.L_x_535:
[----:B------:R-:W-:Y:S05]  /*ea40*/  BSYNC B1 ;  /* 0x0000000000017941 */ /* 0x000fea0003800000 */
.L_x_534:
[C---:B------:R-:W-:Y:S01]  /*ea50*/  ISETP.LT.OR P4, PT, R0.reuse, 0xf1, !P1 ;  /* 0x000000f10000780c */ /* 0x040fe20004f81670 */
[----:B------:R-:W-:Y:S01]  /*ea60*/  @!P0 IMAD R145, R145, R17, R2 ;  /* 0x0000001191918224 */ /* 0x000fe200078e0202 */
[----:B------:R-:W-:Y:S01]  /*ea70*/  BSSY B1, `(.L_x_536) ;  /* 0x000000a000017945 */ /* 0x000fe20003800000 */
[C---:B------:R-:W-:Y:S02]  /*ea80*/  ISETP.LT.OR P3, PT, R0.reuse, 0xf2, !P1 ;  /* 0x000000f20000780c */ /* 0x040fe40004f61670 */
        /* <DEDUP_REMOVED lines=8> */
.L_x_537:
[----:B------:R-:W-:Y:S05]  /*eb10*/  BSYNC B1 ;  /* 0x0000000000017941 */ /* 0x000fea0003800000 */
.L_x_536:
[----:B0-----:R-:W-:Y:S01]  /*eb20*/  @!P4 IMAD R3, R146, R17, R2 ;  /* 0x000000119203c224 */ /* 0x001fe200078e0202 */
[----:B------:R-:W-:Y:S04]  /*eb30*/  BSSY B1, `(.L_x_538) ;  /* 0x0000006000017945 */ /* 0x000fe80003800000 */
[----:B------:R0:W-:Y:S01]  /*eb40*/  @!P4 STG.E.U8 desc[UR36][R8.64+0xf0], R3 ;  /* 0x0000f0030800c986 */ /* 0x0001e2000c101124 */
[----:B------:R-:W-:Y:S05]  /*eb50*/  @P3 BRA `(.L_x_539) ;  /* 0x00000000000c3947 */ /* 0x000fea0003800000 */
[----:B------:R-:W0:Y:S02]  /*eb60*/  LDG.E.U8 R16, desc[UR36][R22.64+0xf1] ;  /* 0x0000f12416107981 */ /* 0x000e24000c1e1100 */
[----:B0-----:R-:W-:-:S05]  /*eb70*/  PRMT R3, R16, 0x8880, RZ ;  /* 0x0000888010037816 */ /* 0x001fca00000000ff */
[----:B------:R-:W-:-:S07]  /*eb80*/  IMAD R2, R3, R18, RZ ;  /* 0x0000001203027224 */ /* 0x000fce00078e02ff */
.L_x_539:
[----:B------:R-:W-:Y:S05]  /*eb90*/  BSYNC B1 ;  /* 0x0000000000017941 */ /* 0x000fea0003800000 */
.L_x_538:
[----:B------:R-:W-:Y:S01]  /*eba0*/  @!P3 IMAD R147, R147, R17, R2 ;  /* 0x000000119393b224 */ /* 0x000fe200078e0202 */
[----:B------:R-:W-:Y:S04]  /*ebb0*/  BSSY B1, `(.L_x_540) ;  /* 0x0000006000017945 */ /* 0x000fe80003800000 */
[----:B------:R0:W-:Y:S01]  /*ebc0*/  @!P3 STG.E.U8 desc[UR36][R8.64+0xf1], R147 ;  /* 0x0000f1930800b986 */ /* 0x0001e2000c101124 */
[----:B------:R-:W-:Y:S05]  /*ebd0*/  @P0 BRA `(.L_x_541) ;  /* 0x00000000000c0947 */ /* 0x000fea0003800000 */
[----:B------:R-:W0:Y:S02]  /*ebe0*/  LDG.E.U8 R16, desc[UR36][R4.64+0xf8] ;  /* 0x0000f82404107981 */ /* 0x000e24000c1e1100 */
[----:B0-----:R-:W-:-:S05]  /*ebf0*/  PRMT R3, R16, 0x8880, RZ ;  /* 0x0000888010037816 */ /* 0x001fca00000000ff */
[----:B------:R-:W-:-:S07]  /*ec00*/  IMAD R2, R3, R18, RZ ;  /* 0x0000001203027224 */ /* 0x000fce00078e02ff */
.L_x_541:
[----:B------:R-:W-:Y:S05]  /*ec10*/  BSYNC B1 ;  /* 0x0000000000017941 */ /* 0x000fea0003800000 */
.L_x_540:
[----:B0-----:R-:W-:Y:S01]  /*ec20*/  @!P0 IMAD R3, R148, R17, R2 ;  /* 0x0000001194038224 */ /* 0x001fe200078e0202 */
[----:B------:R-:W-:Y:S04]  /*ec30*/  BSSY B1, `(.L_x_542) ;  /* 0x0000006000017945 */ /* 0x000fe80003800000 */
[----:B------:R0:W-:Y:S01]  /*ec40*/  @!P0 STG.E.U8 desc[UR36][R6.64+0xf8], R3 ;  /* 0x0000f80306008986 */ /* 0x0001e2000c101124 */
[----:B------:R-:W-:Y:S05]  /*ec50*/  @P2 BRA `(.L_x_543) ;  /* 0x00000000000c2947 */ /* 0x000fea0003800000 */
[----:B------:R-:W0:Y:S02]  /*ec60*/  LDG.E.U8 R16, desc[UR36][R4.64+0xf9] ;  /* 0x0000f92404107981 */ /* 0x000e24000c1e1100 */
[----:B0-----:R-:W-:-:S05]  /*ec70*/  PRMT R3, R16, 0x8880, RZ ;  /* 0x0000888010037816 */ /* 0x001fca00000000ff */
[----:B------:R-:W-:-:S07]  /*ec80*/  IMAD R2, R3, R18, RZ ;  /* 0x0000001203027224 */ /* 0x000fce00078e02ff */
.L_x_543:
[----:B------:R-:W-:Y:S05]  /*ec90*/  BSYNC B1 ;  /* 0x0000000000017941 */ /* 0x000fea0003800000 */
.L_x_542:
[----:B------:R-:W-:Y:S01]  /*eca0*/  @!P2 IMAD R149, R149, R17, R2 ;  /* 0x000000119595a224 */ /* 0x000fe200078e0202 */
[----:B------:R-:W-:Y:S04]  /*ecb0*/  BSSY B1, `(.L_x_544) ;  /* 0x0000006000017945 */ /* 0x000fe80003800000 */
[----:B------:R0:W-:Y:S01]  /*ecc0*/  @!P2 STG.E.U8 desc[UR36][R6.64+0xf9], R149 ;  /* 0x0000f9950600a986 */ /* 0x0001e2000c101124 */
[----:B------:R-:W-:Y:S05]  /*ecd0*/  @P5 BRA `(.L_x_545) ;  /* 0x00000000000c5947 */ /* 0x000fea0003800000 */
[----:B------:R-:W0:Y:S02]  /*ece0*/  LDG.E.U8 R16, desc[UR36][R22.64+0xf8] ;  /* 0x0000f82416107981 */ /* 0x000e24000c1e1100 */
[----:B0-----:R-:W-:-:S05]  /*ecf0*/  PRMT R3, R16, 0x8880, RZ ;  /* 0x0000888010037816 */ /* 0x001fca00000000ff */
[----:B------:R-:W-:-:S07]  /*ed00*/  IMAD R2, R3, R18, RZ ;  /* 0x0000001203027224 */ /* 0x000fce00078e02ff */
.L_x_545:
[----:B------:R-:W-:Y:S05]  /*ed10*/  BSYNC B1 ;  /* 0x0000000000017941 */ /* 0x000fea0003800000 */
.L_x_544:
[----:B0-----:R-:W-:Y:S01]  /*ed20*/  @!P5 IMAD R3, R150, R17, R2 ;  /* 0x000000119603d224 */ /* 0x001fe200078e0202 */
[----:B------:R-:W-:Y:S01]  /*ed30*/  ISETP.LT.OR P1, PT, R0, 0xfa, !P1 ;  /* 0x000000fa0000780c */ /* 0x000fe20004f21670 */
[----:B------:R-:W-:Y:S03]  /*ed40*/  BSSY B1, `(.L_x_546) ;  /* 0x0000006000017945 */ /* 0x000fe60003800000 */
[----:B------:R0:W-:Y:S09]  /*ed50*/  @!P5 STG.E.U8 desc[UR36][R8.64+0xf8], R3 ;  /* 0x0000f8030800d986 */ /* 0x0001f2000c101124 */
[----:B------:R-:W-:Y:S05]  /*ed60*/  @P1 BRA `(.L_x_547) ;  /* 0x00000000000c1947 */ /* 0x000fea0003800000 */
[----:B------:R-:W0:Y:S02]  /*ed70*/  LDG.E.U8 R16, desc[UR36][R22.64+0xf9] ;  /* 0x0000f92416107981 */ /* 0x000e24000c1e1100 */
[----:B0-----:R-:W-:-:S05]  /*ed80*/  PRMT R3, R16, 0x8880, RZ ;  /* 0x0000888010037816 */ /* 0x001fca00000000ff */
[----:B------:R-:W-:-:S07]  /*ed90*/  IMAD R2, R3, R18, RZ ;  /* 0x0000001203027224 */ /* 0x000fce00078e02ff */
.L_x_547:
[----:B------:R-:W-:Y:S05]  /*eda0*/  BSYNC B1 ;  /* 0x0000000000017941 */ /* 0x000fea0003800000 */
.L_x_546:
[----:B------:R-:W-:Y:S01]  /*edb0*/  IMAD R151, R151, R17, R2 ;  /* 0x0000001197977224 */ /* 0x000fe200078e0202 */
[----:B------:R-:W-:Y:S06]  /*edc0*/  @P1 BRA `(.L_x_548) ;  /* 0x0000003800181947 */ /* 0x000fec0003800000 */
[----:B------:R0:W-:Y:S01]  /*edd0*/  STG.E.U8 desc[UR36][R8.64+0xf9], R151 ;  /* 0x0000f99708007986 */ /* 0x0001e2000c101124 */
[----:B------:R-:W-:Y:S05]  /*ede0*/  BRA `(.L_x_548) ;  /* 0x0000003800107947 */ /* 0x000fea0003800000 */
.L_x_35:
[----:B------:R-:W2:Y:S04]  /*edf0*/  LDL.LU R2, [R1] ;  /* 0x0000000001027983 */ /* 0x000ea80000300800 */
[----:B------:R-:W3:Y:S04]  /*ee00*/  LDL.LU R3, [R1+0x14] ;  /* 0x0000140001037983 */ /* 0x000ee80000300800 */
[----:B------:R-:W4:Y:S04]  /*ee10*/  LDL.LU R13, [R1+0x94] ;  /* 0x00009400010d7983 */ /* 0x000f280000300800 */
[----:B------:R-:W5:Y:S04]  /*ee20*/  LDL.LU R15, [R1+0x98] ;  /* 0x00009800010f7983 */ /* 0x000f680000300800 */
        /* <DEDUP_REMOVED lines=61> */
[----:B------:R-:W5:Y:S01]  /*f200*/  LDL.LU R176, [R1+0x194] ;  /* 0x0001940001b07983 */ /* 0x000f620000300800 */
[----:B------:R-:W-:-:S03]  /*f210*/  ISETP.GE.AND P2, PT, R154, 0x1, PT ;  /* 0x000000019a00780c */ /* 0x000fc60003f46270 */
[----:B------:R-:W5:Y:S04]  /*f220*/  LDL.LU R175, [R1+0x198] ;  /* 0x0001980001af7983 */ /* 0x000f680000300800 */
[----:B------:R-:W5:Y:S04]  /*f230*/  LDL.LU R174, [R1+0x19c] ;  /* 0x00019c0001ae7983 */ /* 0x000f680000300800 */
[----:B------:R-:W5:Y:S04]  /*f240*/  LDL.LU R173, [R1+0x1a0] ;  /* 0x0001a00001ad7983 */ /* 0x000f680000300800 */
[----:B------:R-:W5:Y:S01]  /*f250*/  LDL.LU R172, [R1+0x1a4] ;  /* 0x0001a40001ac7983 */ /* 0x000f620000300800 */
[----:B------:R-:W-:-:S03]  /*f260*/  ISETP.LT.OR P0, PT, R0, 0x1, !P2 ;  /* 0x000000010000780c */ /* 0x000fc60005701670 */
        /* <DEDUP_REMOVED lines=13> */
[----:B--2---:R-:W-:-:S03]  /*f340*/  @!P0 IMAD R2, R2, R17, RZ ;  /* 0x0000001102028224 */ /* 0x004fc600078e02ff */
        /* <DEDUP_REMOVED lines=9> */
[----:B------:R0:W-:Y:S04]  /*f3e0*/  @!P0 STG.E.U8 desc[UR36][R4.64], R2 ;  /* 0x0000000204008986 */ /* 0x0001e8000c101124 */
[----:B0-----:R-:W3:Y:S01]  /*f3f0*/  LDL.LU R2, [R1+0x4] ;  /* 0x0000040001027983 */ /* 0x001ee20000300800 */
[----:B------:R-:W-:-:S02]  /*f400*/  ISETP.LT.OR P0, PT, R0, 0x2, !P2 ;  /* 0x000000020000780c */ /* 0x000fc40005701670 */
[----:B------:R-:W-:-:S11]  /*f410*/  ISETP.GE.AND P1, PT, R154, 0x9, PT ;  /* 0x000000099a00780c */ /* 0x000fd60003f26270 */
[----:B---3--:R-:W-:-:S05]  /*f420*/  @!P0 IMAD R2, R2, R17, RZ ;  /* 0x0000001102028224 */ /* 0x008fca00078e02ff */
[----:B------:R0:W-:Y:S04]  /*f430*/  @!P0 STG.E.U8 desc[UR36][R4.64+0x1], R2 ;  /* 0x0000010204008986 */ /* 0x0001e8000c101124 */
[----:B0-----:R-:W3:Y:S01]  /*f440*/  LDL.LU R2, [R1+0x8] ;  /* 0x0000080001027983 */ /* 0x001ee20000300800 */
[----:B------:R-:W-:-:S13]  /*f450*/  ISETP.LT.OR P0, PT, R0, 0x1, !P1 ;  /* 0x000000010000780c */ /* 0x000fda0004f01670 */
[----:B---3--:R-:W-:-:S05]  /*f460*/  @!P0 IMAD R2, R2, R17, RZ ;  /* 0x0000001102028224 */ /* 0x008fca00078e02ff */
[----:B------:R0:W-:Y:S04]  /*f470*/  @!P0 STG.E.U8 desc[UR36][R10.64], R2 ;  /* 0x000000020a008986 */ /* 0x0001e8000c101124 */
[----:B0-----:R-:W3:Y:S01]  /*f480*/  LDL.LU R2, [R1+0xc] ;  /* 0x00000c0001027983 */ /* 0x001ee20000300800 */
[C---:B------:R-:W-:Y:S02]  /*f490*/  ISETP.LT.OR P0, PT, R0.reuse, 0x2, !P1 ;  /* 0x000000020000780c */ /* 0x040fe40004f01670 */
[C---:B------:R-:W-:Y:S02]  /*f4a0*/  ISETP.LT.OR P4, PT, R0.reuse, 0x9, !P2 ;  /* 0x000000090000780c */ /* 0x040fe40005781670 */
[C---:B------:R-:W-:Y:S02]  /*f4b0*/  ISETP.LT.OR P3, PT, R0.reuse, 0xa, !P2 ;  /* 0x0000000a0000780c */ /* 0x040fe40005761670 */
[----:B------:R-:W-:-:S07]  /*f4c0*/  ISETP.LT.OR P5, PT, R0, 0x9, !P1 ;  /* 0x000000090000780c */ /* 0x000fce0004fa1670 */
[----:B---3--:R-:W-:-:S05]  /*f4d0*/  @!P0 IMAD R2, R2, R17, RZ ;  /* 0x0000001102028224 */ /* 0x008fca00078e02ff */
[----:B------:R0:W-:Y:S04]  /*f4e0*/  @!P0 STG.E.U8 desc[UR36][R10.64+0x1], R2 ;  /* 0x000001020a008986 */ /* 0x0001e8000c101124 */
[----:B0-----:R-:W3:Y:S01]  /*f4f0*/  LDL.LU R2, [R1+0x10] ;  /* 0x0000100001027983 */ /* 0x001ee20000300800 */
[-C--:B------:R-:W-:Y:S01]  /*f500*/  @!P3 IMAD R3, R3, R17.reuse, RZ ;  /* 0x000000110303b224 */ /* 0x080fe200078e02ff */
[----:B------:R-:W-:Y:S01]  /*f510*/  ISETP.LT.OR P0, PT, R0, 0xa, !P1 ;  /* 0x0000000a0000780c */ /* 0x000fe20004f01670 */
[----:B---3--:R-:W-:-:S05]  /*f520*/  @!P4 IMAD R2, R2, R17, RZ ;  /* 0x000000110202c224 */ /* 0x008fca00078e02ff */
[----:B------:R0:W-:Y:S04]  /*f530*/  @!P4 STG.E.U8 desc[UR36][R4.64+0x8], R2 ;  /* 0x000008020400c986 */ /* 0x0001e8000c101124 */
[----:B0-----:R-:W3:Y:S01]  /*f540*/  LDL.LU R2, [R1+0x18] ;  /* 0x0000180001027983 */ /* 0x001ee20000300800 */
[----:B------:R-:W-:-:S03]  /*f550*/  ISETP.LT.OR P4, PT, R0, 0x11, !P2 ;  /* 0x000000110000780c */ /* 0x000fc60005781670 */
[----:B------:R0:W-:Y:S04]  /*f560*/  @!P3 STG.E.U8 desc[UR36][R4.64+0x9], R3 ;  /* 0x000009030400b986 */ /* 0x0001e8000c101124 */
[----:B0-----:R-:W4:Y:S01]  /*f570*/  LDL.LU R3, [R1+0x24] ;  /* 0x0000240001037983 */ /* 0x001f220000300800 */
[----:B---3--:R-:W-:-:S05]  /*f580*/  @!P5 IMAD R2, R2, R17, RZ ;  /* 0x000000110202d224 */ /* 0x008fca00078e02ff */
[----:B------:R0:W-:Y:S04]  /*f590*/  @!P5 STG.E.U8 desc[UR36][R10.64+0x8], R2 ;  /* 0x000008020a00d986 */ /* 0x0001e8000c101124 */
[----:B0-----:R-:W3:Y:S02]  /*f5a0*/  LDL.LU R2, [R1+0x1c] ;  /* 0x00001c0001027983 */ /* 0x001ee40000300800 */
[----:B---3--:R-:W-:-:S05]  /*f5b0*/  @!P0 IMAD R2, R2, R17, RZ ;  /* 0x0000001102028224 */ /* 0x008fca00078e02ff */
[----:B------:R0:W-:Y:S04]  /*f5c0*/  @!P0 STG.E.U8 desc[UR36][R10.64+0x9], R2 ;  /* 0x000009020a008986 */ /* 0x0001e8000c101124 */
[----:B0-----:R-:W3:Y:S01]  /*f5d0*/  LDL.LU R2, [R1+0x20] ;  /* 0x0000200001027983 */ /* 0x001ee20000300800 */
[C---:B------:R-:W-:Y:S02]  /*f5e0*/  ISETP.LT.OR P3, PT, R0.reuse, 0x12, !P2 ;  /* 0x000000120000780c */ /* 0x040fe40005761670 */
[----:B------:R-:W-:Y:S01]  /*f5f0*/  ISETP.LT.OR P5, PT, R0, 0x11, !P1 ;  /* 0x000000110000780c */ /* 0x000fe20004fa1670 */
[----:B---3--:R-:W-:-:S05]  /*f600*/  @!P4 IMAD R2, R2, R17, RZ ;  /* 0x000000110202c224 */ /* 0x008fca00078e02ff */
[----:B------:R0:W-:Y:S04]  /*f610*/  @!P4 STG.E.U8 desc[UR36][R4.64+0x10], R2 ;  /* 0x000010020400c986 */ /* 0x0001e8000c101124 */
[----:B0-----:R-:W3:Y:S01]  /*f620*/  LDL.LU R2, [R1+0x28] ;  /* 0x0000280001027983 */ /* 0x001ee20000300800 */
[----:B----4-:R-:W-:-:S05]  /*f630*/  @!P3 IMAD R3, R3, R17, RZ ;  /* 0x000000110303b224 */ /* 0x010fca00078e02ff */
[----:B------:R0:W-:Y:S04]  /*f640*/  @!P3 STG.E.U8 desc[UR36][R4.64+0x11], R3 ;  /* 0x000011030400b986 */ /* 0x0001e8000c101124 */
[----:B0-----:R-:W4:Y:S01]  /*f650*/  LDL.LU R3, [R1+0x34] ;  /* 0x0000340001037983 */ /* 0x001f220000300800 */
[----:B---3--:R-:W-:-:S05]  /*f660*/  @!P5 IMAD R2, R2, R17, RZ ;  /* 0x000000110202d224 */ /* 0x008fca00078e02ff */
[----:B------:R0:W-:Y:S04]  /*f670*/  @!P5 STG.E.U8 desc[UR36][R10.64+0x10], R2 ;  /* 0x000010020a00d986 */ /* 0x0001e8000c101124 */
[----:B0-----:R-:W3:Y:S01]  /*f680*/  LDL.LU R2, [R1+0x2c] ;  /* 0x00002c0001027983 */ /* 0x001ee20000300800 */
[C---:B------:R-:W-:Y:S02]  /*f690*/  ISETP.LT.OR P0, PT, R0.reuse, 0x12, !P1 ;  /* 0x000000120000780c */ /* 0x040fe40004f01670 */
[----:B------:R-:W-:-:S11]  /*f6a0*/  ISETP.LT.OR P4, PT, R0, 0x19, !P2 ;  /* 0x000000190000780c */ /* 0x000fd60005781670 */
        /* <DEDUP_REMOVED lines=35> */
[----:B------:R-:W-:-:S13]  /*f8e0*/  ISETP.LT.OR P5, PT, R0, 0x2a, !P2 ;  /* 0x0000002a0000780c */ /* 0x000fda00057a1670 */
[----:B----4-:R-:W-:-:S05]  /*f8f0*/  @!P5 IMAD R3, R3, R17, RZ ;  /* 0x000000110303d224 */ /* 0x010fca00078e02ff */
[----:B------:R-:W-:Y:S01]  /*f900*/  @!P5 STG.E.U8 desc[UR36][R4.64+0x29], R3 ;  /* 0x000029030400d986 */ /* 0x000fe2000c101124 */
[----:B---3--:R-:W-:-:S05]  /*f910*/  @!P4 IMAD R2, R2, R17, RZ ;  /* 0x000000110202c224 */ /* 0x008fca00078e02ff */
[----:B------:R0:W-:Y:S04]  /*f920*/  @!P4 STG.E.U8 desc[UR36][R4.64+0x28], R2 ;  /* 0x000028020400c986 */ /* 0x0001e8000c101124 */
[----:B0-----:R-:W3:Y:S04]  /*f930*/  LDL.LU R2, [R1+0x58] ;  /* 0x0000580001027983 */ /* 0x001ee80000300800 */
[----:B------:R-:W4:Y:S01]  /*f940*/  LDL.LU R3, [R1+0x5c] ;  /* 0x00005c0001037983 */ /* 0x000f220000300800 */
[C---:B------:R-:W-:Y:S02]  /*f950*/  ISETP.LT.OR P0, PT, R0.reuse, 0x29, !P1 ;  /* 0x000000290000780c */ /* 0x040fe40004f01670 */
[----:B------:R-:W-:-:S11]  /*f960*/  ISETP.LT.OR P3, PT, R0, 0x2a, !P1 ;  /* 0x0000002a0000780c */ /* 0x000fd60004f61670 */
[----:B---3--:R-:W-:-:S05]  /*f970*/  @!P0 IMAD R2, R2, R17, RZ ;  /* 0x0000001102028224 */ /* 0x008fca00078e02ff */
[----:B------:R0:W-:Y:S04]  /*f980*/  @!P0 STG.E.U8 desc[UR36][R10.64+0x28], R2 ;  /* 0x000028020a008986 */ /* 0x0001e8000c101124 */
[----:B0-----:R-:W3:Y:S01]  /*f990*/  LDL.LU R2, [R1+0x60] ;  /* 0x0000600001027983 */ /* 0x001ee20000300800 */
[----:B----4-:R-:W-:-:S05]  /*f9a0*/  @!P3 IMAD R3, R3, R17, RZ ;  /* 0x000000110303b224 */ /* 0x010fca00078e02ff */
[----:B------:R0:W-:Y:S04]  /*f9b0*/  @!P3 STG.E.U8 desc[UR36][R10.64+0x29], R3 ;  /* 0x000029030a00b986 */ /* 0x0001e8000c101124 */
[----:B0-----:R-:W4:Y:S01]  /*f9c0*/  LDL.LU R3, [R1+0x64] ;  /* 0x0000640001037983 */ /* 0x001f220000300800 */
        /* <DEDUP_REMOVED lines=49> */
[C---:B------:R-:W-:Y:S02]  /*fce0*/  ISETP.LT.OR P5, PT, R0.reuse, 0x4a, !P2 ;  /* 0x0000004a0000780c */ /* 0x040fe400057a1670 */
[C---:B------:R-:W-:Y:S02]  /*fcf0*/  ISETP.LT.OR P0, PT, R0.reuse, 0x49, !P1 ;  /* 0x000000490000780c */ /* 0x040fe40004f01670 */
[----:B------:R-:W-:-:S09]  /*fd00*/  ISETP.LT.OR P3, PT, R0, 0x4a, !P1 ;  /* 0x0000004a0000780c */ /* 0x000fd20004f61670 */
[-C--:B------:R-:W-:Y:S02]  /*fd10*/  @!P5 IMAD R13, R13, R17.reuse, RZ ;  /* 0x000000110d0dd224 */ /* 0x080fe400078e02ff */
[-C--:B-----5:R-:W-:Y:S02]  /*fd20*/  @!P0 IMAD R15, R15, R17.reuse, RZ ;  /* 0x000000110f0f8224 */ /* 0x0a0fe400078e02ff */
[----:B------:R-:W-:Y:S01]  /*fd30*/  @!P3 IMAD R21, R21, R17, RZ ;  /* 0x000000111515b224 */ /* 0x000fe200078e02ff */
[----:B------:R0:W-:Y:S01]  /*fd40*/  @!P5 STG.E.U8 desc[UR36][R4.64+0x49], R13 ;  /* 0x0000490d0400d986 */ /* 0x0001e2000c101124 */
[----:B------:R-:W-:-:S13]  /*fd50*/  ISETP.LT.OR P5, PT, R0, 0x52, !P2 ;  /* 0x000000520000780c */ /* 0x000fda00057a1670 */
[-C--:B------:R-:W-:Y:S02]  /*fd60*/  @!P5 IMAD R23, R23, R17.reuse, RZ ;  /* 0x000000111717d224 */ /* 0x080fe400078e02ff */
[----:B---3--:R-:W-:-:S05]  /*fd70*/  @!P4 IMAD R2, R2, R17, RZ ;  /* 0x000000110202c224 */ /* 0x008fca00078e02ff */
[----:B------:R-:W-:Y:S01]  /*fd80*/  @!P4 STG.E.U8 desc[UR36][R4.64+0x48], R2 ;  /* 0x000048020400c986 */ /* 0x000fe2000c101124 */
[----:B------:R-:W-:-:S03]  /*fd90*/  ISETP.LT.OR P4, PT, R0, 0x51, !P2 ;  /* 0x000000510000780c */ /* 0x000fc60005781670 */
[----:B------:R1:W-:Y:S01]  /*fda0*/  @!P0 STG.E.U8 desc[UR36][R10.64+0x48], R15 ;  /* 0x0000480f0a008986 */ /* 0x0003e2000c101124 */
[----:B------:R-:W-:-:S03]  /*fdb0*/  ISETP.LT.OR P0, PT, R0, 0x51, !P1 ;  /* 0x000000510000780c */ /* 0x000fc60004f01670 */
[----:B------:R3:W-:Y:S01]  /*fdc0*/  @!P3 STG.E.U8 desc[UR36][R10.64+0x49], R21 ;  /* 0x000049150a00b986 */ /* 0x0007e2000c101124 */
[----:B------:R-:W-:-:S05]  /*fdd0*/  ISETP.LT.OR P3, PT, R0, 0x52, !P1 ;  /* 0x000000520000780c */ /* 0x000fca0004f61670 */
[----:B----4-:R-:W-:-:S05]  /*fde0*/  @!P4 IMAD R3, R3, R17, RZ ;  /* 0x000000110303c224 */ /* 0x010fca00078e02ff */
[----:B------:R4:W-:Y:S01]  /*fdf0*/  @!P4 STG.E.U8 desc[UR36][R4.64+0x50], R3 ;  /* 0x000050030400c986 */ /* 0x0009e2000c101124 */
[----:B------:R-:W-:Y:S01]  /*fe00*/  ISETP.LT.OR P4, PT, R0, 0x59, !P2 ;  /* 0x000000590000780c */ /* 0x000fe20005781670 */
[-C--:B0-----:R-:W-:Y:S02]  /*fe10*/  @!P0 IMAD R13, R235, R17.reuse, RZ ;  /* 0x00000011eb0d8224 */ /* 0x081fe400078e02ff */
[----:B------:R0:W-:Y:S01]  /*fe20*/  @!P5 STG.E.U8 desc[UR36][R4.64+0x51], R23 ;  /* 0x000051170400d986 */ /* 0x0001e2000c101124 */
[----:B-1----:R-:W-:Y:S01]  /*fe30*/  @!P3 IMAD R15, R234, R17, RZ ;  /* 0x00000011ea0fb224 */ /* 0x002fe200078e02ff */
[C---:B------:R-:W-:Y:S02]  /*fe40*/  ISETP.LT.OR P5, PT, R0.reuse, 0x5a, !P2 ;  /* 0x0000005a0000780c */ /* 0x040fe400057a1670 */
[----:B------:R1:W-:Y:S01]  /*fe50*/  @!P0 STG.E.U8 desc[UR36][R10.64+0x50], R13 ;  /* 0x0000500d0a008986 */ /* 0x0003e2000c101124 */
[----:B------:R-:W-:-:S05]  /*fe60*/  ISETP.LT.OR P0, PT, R0, 0x59, !P1 ;  /* 0x000000590000780c */ /* 0x000fca0004f01670 */
[----:B---3--:R-:W-:Y:S01]  /*fe70*/  @!P4 IMAD R21, R233, R17, RZ ;  /* 0x00000011e915c224 */ /* 0x008fe200078e02ff */
[----:B------:R3:W-:Y:S01]  /*fe80*/  @!P3 STG.E.U8 desc[UR36][R10.64+0x51], R15 ;  /* 0x0000510f0a00b986 */ /* 0x0007e2000c101124 */
[----:B------:R-:W-:-:S03]  /*fe90*/  ISETP.LT.OR P3, PT, R0, 0x5a, !P1 ;  /* 0x0000005a0000780c */ /* 0x000fc60004f61670 */
[----:B------:R5:W-:Y:S01]  /*fea0*/  @!P4 STG.E.U8 desc[UR36][R4.64+0x58], R21 ;  /* 0x000058150400c986 */ /* 0x000be2000c101124 */
[----:B------:R-:W-:Y:S01]  /*feb0*/  ISETP.LT.OR P4, PT, R0, 0x61, !P2 ;  /* 0x000000610000780c */ /* 0x000fe20005781670 */
[-C--:B----4-:R-:W-:Y:S02]  /*fec0*/  @!P5 IMAD R3, R232, R17.reuse, RZ ;  /* 0x00000011e803d224 */ /* 0x090fe400078e02ff */
[----:B0-----:R-:W-:-:S03]  /*fed0*/  @!P0 IMAD R23, R231, R17, RZ ;  /* 0x00000011e7178224 */ /* 0x001fc600078e02ff */
[----:B------:R0:W-:Y:S01]  /*fee0*/  @!P5 STG.E.U8 desc[UR36][R4.64+0x59], R3 ;  /* 0x000059030400d986 */ /* 0x0001e2000c101124 */
[----:B------:R-:W-:Y:S02]  /*fef0*/  ISETP.LT.OR P5, PT, R0, 0x62, !P2 ;  /* 0x000000620000780c */ /* 0x000fe400057a1670 */
[-C--:B-1----:R-:W-:Y:S01]  /*ff00*/  @!P3 IMAD R13, R230, R17.reuse, RZ ;  /* 0x00000011e60db224 */ /* 0x082fe200078e02ff */
[----:B------:R1:W-:Y:S01]  /*ff10*/  @!P0 STG.E.U8 desc[UR36][R10.64+0x58], R23 ;  /* 0x000058170a008986 */ /* 0x0003e2000c101124 */
[C---:B------:R-:W-:Y:S02]  /*ff20*/  ISETP.LT.OR P0, PT, R0.reuse, 0x61, !P1 ;  /* 0x000000610000780c */ /* 0x040fe40004f01670 */
[----:B---3--:R-:W-:Y:S01]  /*ff30*/  @!P4 IMAD R15, R229, R17, RZ ;  /* 0x00000011e50fc224 */ /* 0x008fe200078e02ff */
[----:B------:R3:W-:Y:S01]  /*ff40*/  @!P3 STG.E.U8 desc[UR36][R10.64+0x59], R13 ;  /* 0x0000590d0a00b986 */ /* 0x0007e2000c101124 */
[----:B------:R-:W-:-:S03]  /*ff50*/  ISETP.LT.OR P3, PT, R0, 0x62, !P1 ;  /* 0x000000620000780c */ /* 0x000fc60004f61670 */
[----:B------:R4:W-:Y:S01]  /*ff60*/  @!P4 STG.E.U8 desc[UR36][R4.64+0x60], R15 ;  /* 0x0000600f0400c986 */ /* 0x0009e2000c101124 */
[----:B------:R-:W-:Y:S01]  /*ff70*/  ISETP.LT.OR P4, PT, R0, 0x69, !P2 ;  /* 0x000000690000780c */ /* 0x000fe20005781670 */
[----:B-----5:R-:W-:-:S04]  /*ff80*/  @!P5 IMAD R21, R228, R17, RZ ;  /* 0x00000011e415d224 */ /* 0x020fc800078e02ff */
[-C--:B0-----:R-:W-:Y:S01]  /*ff90*/  @!P0 IMAD R3, R227, R17.reuse, RZ ;  /* 0x00000011e3038224 */ /* 0x081fe200078e02ff */
        /* <DEDUP_REMOVED lines=10> */
[----:B----4-:R-:W-:-:S04]  /*10040*/  @!P5 IMAD R15, R224, R17, RZ ;  /* 0x00000011e00fd224 */ /* 0x010fc800078e02ff */
        /* <DEDUP_REMOVED lines=195> */
[-C--:B--2---:R-:W-:Y:S01]  /*10c80*/  @!P3 IMAD R21, R158, R17.reuse, RZ ;  /* 0x000000119e15b224 */ /* 0x084fe200078e02ff */
[----:B------:R2:W-:Y:S01]  /*10c90*/  @!P0 STG.E.U8 desc[UR36][R10.64+0xe8], R15 ;  /* 0x0000e80f0a008986 */ /* 0x0005e2000c101124 */
[C---:B------:R-:W-:Y:S02]  /*10ca0*/  ISETP.LT.OR P0, PT, R0.reuse, 0xf1, !P1 ;  /* 0x000000f10000780c */ /* 0x040fe40004f01670 */
[----:B-1----:R-:W-:Y:S01]  /*10cb0*/  @!P4 IMAD R3, R157, R17, RZ ;  /* 0x000000119d03c224 */ /* 0x002fe200078e02ff */
[----:B------:R1:W-:Y:S01]  /*10cc0*/  @!P3 STG.E.U8 desc[UR36][R10.64+0xe9], R21 ;  /* 0x0000e9150a00b986 */ /* 0x0003e2000c101124 */
[----:B------:R-:W-:-:S03]  /*10cd0*/  ISETP.LT.OR P3, PT, R0, 0xf2, !P1 ;  /* 0x000000f20000780c */ /* 0x000fc60004f61670 */
[----:B------:R4:W-:Y:S01]  /*10ce0*/  @!P4 STG.E.U8 desc[UR36][R4.64+0xf0], R3 ;  /* 0x0000f0030400c986 */ /* 0x0009e2000c101124 */
[----:B------:R-:W-:Y:S01]  /*10cf0*/  ISETP.LT.OR P4, PT, R0, 0xf9, !P2 ;  /* 0x000000f90000780c */ /* 0x000fe20005781670 */
[----:B---3--:R-:W-:-:S04]  /*10d00*/  @!P5 IMAD R23, R156, R17, RZ ;  /* 0x000000119c17d224 */ /* 0x008fc800078e02ff */
[-C--:B0-----:R-:W-:Y:S01]  /*10d10*/  @!P0 IMAD R13, R153, R17.reuse, RZ ;  /* 0x00000011990d8224 */ /* 0x081fe200078e02ff */
[----:B------:R0:W-:Y:S01]  /*10d20*/  @!P5 STG.E.U8 desc[UR36][R4.64+0xf1], R23 ;  /* 0x0000f1170400d986 */ /* 0x0001e2000c101124 */
[----:B------:R-:W-:Y:S02]  /*10d30*/  ISETP.LT.OR P2, PT, R0, 0xfa, !P2 ;  /* 0x000000fa0000780c */ /* 0x000fe40005741670 */
[-C--:B--2---:R-:W-:Y:S01]  /*10d40*/  @!P3 IMAD R15, R152, R17.reuse, RZ ;  /* 0x00000011980fb224 */ /* 0x084fe200078e02ff */
[----:B------:R2:W-:Y:S01]  /*10d50*/  @!P0 STG.E.U8 desc[UR36][R10.64+0xf0], R13 ;  /* 0x0000f00d0a008986 */ /* 0x0005e2000c101124 */
[----:B------:R-:W-:Y:S02]  /*10d60*/  ISETP.GE.AND P0, PT, R154, 0x81, PT ;  /* 0x000000819a00780c */ /* 0x000fe40003f06270 */
[----:B-1----:R-:W-:Y:S01]  /*10d70*/  @!P4 IMAD R21, R22, R17, RZ ;  /* 0x000000111615c224 */ /* 0x002fe200078e02ff */
[C---:B------:R-:W-:Y:S01]  /*10d80*/  ISETP.LT.OR P5, PT, R0.reuse, 0xf9, !P1 ;  /* 0x000000f90000780c */ /* 0x040fe20004fa1670 */
[----:B------:R1:W-:Y:S01]  /*10d90*/  @!P3 STG.E.U8 desc[UR36][R10.64+0xf1], R15 ;  /* 0x0000f10f0a00b986 */ /* 0x0003e2000c101124 */
[----:B------:R-:W-:-:S02]  /*10da0*/  ISETP.LT.OR P1, PT, R0, 0xfa, !P1 ;  /* 0x000000fa0000780c */ /* 0x000fc40004f21670 */
[C---:B------:R-:W-:Y:S01]  /*10db0*/  ISETP.LT.OR P3, PT, R0.reuse, 0x1, !P0 ;  /* 0x000000010000780c */ /* 0x040fe20004761670 */
[----:B------:R-:W-:Y:S01]  /*10dc0*/  @!P4 STG.E.U8 desc[UR36][R4.64+0xf8], R21 ;  /* 0x0000f8150400c986 */ /* 0x000fe2000c101124 */
[----:B------:R-:W-:Y:S01]  /*10dd0*/  ISETP.LT.OR P4, PT, R0, 0x2, !P0 ;  /* 0x000000020000780c */ /* 0x000fe20004781670 */
[----:B----4-:R-:W-:-:S05]  /*10de0*/  @!P2 IMAD R3, R20, R17, RZ ;  /* 0x000000111403a224 */ /* 0x010fca00078e02ff */
[----:B------:R3:W-:Y:S01]  /*10df0*/  @!P2 STG.E.U8 desc[UR36][R4.64+0xf9], R3 ;  /* 0x0000f9030400a986 */ /* 0x0007e2000c101124 */
[-C--:B0-----:R-:W-:Y:S02]  /*10e00*/  @!P5 IMAD R23, R14, R17.reuse, RZ ;  /* 0x000000110e17d224 */ /* 0x081fe400078e02ff */
[-C--:B--2---:R-:W-:Y:S01]  /*10e10*/  @!P1 IMAD R13, R12, R17.reuse, RZ ;  /* 0x000000110c0d9224 */ /* 0x084fe200078e02ff */
[----:B------:R-:W-:Y:S01]  /*10e20*/  ISETP.GE.AND P2, PT, R154, 0x89, PT ;  /* 0x000000899a00780c */ /* 0x000fe20003f46270 */
[-C--:B-1----:R-:W-:Y:S02]  /*10e30*/  @!P3 IMAD R15, R24, R17.reuse, RZ ;  /* 0x00000011180fb224 */ /* 0x082fe400078e02ff */
[----:B------:R-:W-:Y:S01]  /*10e40*/  @!P4 IMAD R25, R25, R17, RZ ;  /* 0x000000111919c224 */ /* 0x000fe200078e02ff */
[----:B------:R-:W-:Y:S01]  /*10e50*/  @!P5 STG.E.U8 desc[UR36][R10.64+0xf8], R23 ;  /* 0x0000f8170a00d986 */ /* 0x000fe2000c101124 */
[----:B------:R-:W-:-:S03]  /*10e60*/  ISETP.LT.OR P5, PT, R0, 0x1, !P2 ;  /* 0x000000010000780c */ /* 0x000fc600057a1670 */
[----:B------:R-:W-:Y:S01]  /*10e70*/  @!P1 STG.E.U8 desc[UR36][R10.64+0xf9], R13 ;  /* 0x0000f90d0a009986 */ /* 0x000fe2000c101124 */
[----:B------:R-:W-:-:S03]  /*10e80*/  ISETP.LT.OR P1, PT, R0, 0x2, !P2 ;  /* 0x000000020000780c */ /* 0x000fc60005721670 */
[----:B------:R-:W-:Y:S01]  /*10e90*/  @!P3 STG.E.U8 desc[UR36][R6.64], R15 ;  /* 0x0000000f0600b986 */ /* 0x000fe2000c101124 */
[----:B------:R-:W-:-:S03]  /*10ea0*/  ISETP.LT.OR P3, PT, R0, 0x9, !P0 ;  /* 0x000000090000780c */ /* 0x000fc60004761670 */
[----:B------:R-:W-:Y:S01]  /*10eb0*/  @!P4 STG.E.U8 desc[UR36][R6.64+0x1], R25 ;  /* 0x000001190600c986 */ /* 0x000fe2000c101124 */
[----:B------:R-:W-:Y:S01]  /*10ec0*/  ISETP.LT.OR P4, PT, R0, 0xa, !P0 ;  /* 0x0000000a0000780c */ /* 0x000fe20004781670 */
[----:B---3--:R-:W-:-:S04]  /*10ed0*/  @!P5 IMAD R3, R26, R17, RZ ;  /* 0x000000111a03d224 */ /* 0x008fc800078e02ff */
[----:B------:R-:W-:-:S04]  /*10ee0*/  @!P1 IMAD R27, R27, R17, RZ ;  /* 0x000000111b1b9224 */ /* 0x000fc800078e02ff */
[-C--:B------:R-:W-:Y:S01]  /*10ef0*/  @!P3 IMAD R5, R28, R17.reuse, RZ ;  /* 0x000000111c05b224 */ /* 0x080fe200078e02ff */
[----:B------:R0:W-:Y:S03]  /*10f00*/  @!P5 STG.E.U8 desc[UR36][R8.64], R3 ;  /* 0x000000030800d986 */ /* 0x0001e6000c101124 */
[----:B------:R-:W-:Y:S01]  /*10f10*/  @!P4 IMAD R29, R29, R17, RZ ;  /* 0x000000111d1dc224 */ /* 0x000fe200078e02ff */
[----:B------:R-:W-:Y:S01]  /*10f20*/  @!P1 STG.E.U8 desc[UR36][R8.64+0x1], R27 ;  /* 0x0000011b08009986 */ /* 0x000fe2000c101124 */
[C---:B------:R-:W-:Y:S02]  /*10f30*/  ISETP.LT.OR P5, PT, R0.reuse, 0x9, !P2 ;  /* 0x000000090000780c */ /* 0x040fe400057a1670 */
[C---:B------:R-:W-:Y:S01]  /*10f40*/  ISETP.LT.OR P1, PT, R0.reuse, 0xa, !P2 ;  /* 0x0000000a0000780c */ /* 0x040fe20005721670 */
[----:B------:R-:W-:Y:S01]  /*10f50*/  @!P3 STG.E.U8 desc[UR36][R6.64+0x8], R5 ;  /* 0x000008050600b986 */ /* 0x000fe2000c101124 */
[----:B------:R-:W-:-:S03]  /*10f60*/  ISETP.LT.OR P3, PT, R0, 0x11, !P0 ;  /* 0x000000110000780c */ /* 0x000fc60004761670 */
[----:B------:R-:W-:Y:S01]  /*10f70*/  @!P4 STG.E.U8 desc[UR36][R6.64+0x9], R29 ;  /* 0x0000091d0600c986 */ /* 0x000fe2000c101124 */
[----:B------:R-:W-:-:S05]  /*10f80*/  ISETP.LT.OR P4, PT, R0, 0x12, !P0 ;  /* 0x000000120000780c */ /* 0x000fca0004781670 */
[-C--:B0-----:R-:W-:Y:S02]  /*10f90*/  @!P5 IMAD R3, R30, R17.reuse, RZ ;  /* 0x000000111e03d224 */ /* 0x081fe400078e02ff */
[-C--:B------:R-:W-:Y:S02]  /*10fa0*/  @!P1 IMAD R31, R31, R17.reuse, RZ ;  /* 0x000000111f1f9224 */ /* 0x080fe400078e02ff */
[-C--:B------:R-:W-:Y:S01]  /*10fb0*/  @!P3 IMAD R11, R32, R17.reuse, RZ ;  /* 0x00000011200bb224 */ /* 0x080fe200078e02ff */
[----:B------:R0:W-:Y:S03]  /*10fc0*/  @!P5 STG.E.U8 desc[UR36][R8.64+0x8], R3 ;  /* 0x000008030800d986 */ /* 0x0001e6000c101124 */
[----:B------:R-:W-:Y:S01]  /*10fd0*/  @!P4 IMAD R33, R33, R17, RZ ;  /* 0x000000112121c224 */ /* 0x000fe200078e02ff */
[----:B------:R-:W-:Y:S01]  /*10fe0*/  @!P1 STG.E.U8 desc[UR36][R8.64+0x9], R31 ;  /* 0x0000091f08009986 */ /* 0x000fe2000c101124 */
[----:B------:R-:W-:-:S02]  /*10ff0*/  ISETP.LT.OR P5, PT, R0, 0x11, !P2 ;  /* 0x000000110000780c */ /* 0x000fc400057a1670 */
        /* <DEDUP_REMOVED lines=301> */
[----:B------:R1:W-:Y:S01]  /*122d0*/  @!P3 STG.E.U8 desc[UR36][R6.64+0xd8], R5 ;  /* 0x0000d8050600b986 */ /* 0x0003e2000c101124 */
        /* <DEDUP_REMOVED lines=15> */
[-C--:B-1----:R-:W-:Y:S02]  /*123d0*/  @!P5 IMAD R5, R138, R17.reuse, RZ ;  /* 0x000000118a05d224 */ /* 0x082fe400078e02ff */
[-C--:B------:R-:W-:Y:S02]  /*123e0*/  @!P1 IMAD R139, R139, R17.reuse, RZ ;  /* 0x000000118b8b9224 */ /* 0x080fe400078e02ff */
[-C--:B0-----:R-:W-:Y:S01]  /*123f0*/  @!P3 IMAD R3, R140, R17.reuse, RZ ;  /* 0x000000118c03b224 */ /* 0x081fe200078e02ff */
[----:B------:R0:W-:Y:S03]  /*12400*/  @!P5 STG.E.U8 desc[UR36][R8.64+0xe0], R5 ;  /* 0x0000e0050800d986 */ /* 0x0001e6000c101124 */
[----:B------:R-:W-:Y:S01]  /*12410*/  @!P4 IMAD R141, R141, R17, RZ ;  /* 0x000000118d8dc224 */ /* 0x000fe200078e02ff */
[----:B------:R-:W-:Y:S01]  /*12420*/  @!P1 STG.E.U8 desc[UR36][R8.64+0xe1], R139 ;  /* 0x0000e18b08009986 */ /* 0x000fe2000c101124 */
[----:B------:R-:W-:-:S03]  /*12430*/  ISETP.LT.OR P1, PT, R0, 0xe9, !P2 ;  /* 0x000000e90000780c */ /* 0x000fc60005721670 */
[----:B------:R1:W-:Y:S01]  /*12440*/  @!P3 STG.E.U8 desc[UR36][R6.64+0xe8], R3 ;  /* 0x0000e8030600b986 */ /* 0x0003e2000c101124 */
[----:B------:R-:W-:-:S03]  /*12450*/  ISETP.LT.OR P3, PT, R0, 0xea, !P2 ;  /* 0x000000ea0000780c */ /* 0x000fc60005761670 */
[----:B------:R-:W-:Y:S01]  /*12460*/  @!P4 STG.E.U8 desc[UR36][R6.64+0xe9], R141 ;  /* 0x0000e98d0600c986 */ /* 0x000fe2000c101124 */
[C---:B------:R-:W-:Y:S02]  /*12470*/  ISETP.LT.OR P4, PT, R0.reuse, 0xf2, !P0 ;  /* 0x000000f20000780c */ /* 0x040fe40004781670 */
[----:B------:R-:W-:-:S03]  /*12480*/  ISETP.LT.OR P5, PT, R0, 0xf1, !P0 ;  /* 0x000000f10000780c */ /* 0x000fc600047a1670 */
[----:B--2---:R-:W-:-:S04]  /*12490*/  @!P1 IMAD R11, R142, R17, RZ ;  /* 0x000000118e0b9224 */ /* 0x004fc800078e02ff */
[----:B------:R-:W-:-:S04]  /*124a0*/  @!P3 IMAD R143, R143, R17, RZ ;  /* 0x000000118f8fb224 */ /* 0x000fc800078e02ff */
[-C--:B------:R-:W-:Y:S02]  /*124b0*/  @!P4 IMAD R145, R145, R17.reuse, RZ ;  /* 0x000000119191c224 */ /* 0x080fe400078e02ff */
[----:B0-----:R-:W-:Y:S01]  /*124c0*/  @!P5 IMAD R5, R144, R17, RZ ;  /* 0x000000119005d224 */ /* 0x001fe200078e02ff */
[----:B------:R0:W-:Y:S01]  /*124d0*/  @!P1 STG.E.U8 desc[UR36][R8.64+0xe8], R11 ;  /* 0x0000e80b08009986 */ /* 0x0001e2000c101124 */
[----:B------:R-:W-:-:S03]  /*124e0*/  ISETP.LT.OR P1, PT, R0, 0xf1, !P2 ;  /* 0x000000f10000780c */ /* 0x000fc60005721670 */
[----:B------:R-:W-:Y:S01]  /*124f0*/  @!P3 STG.E.U8 desc[UR36][R8.64+0xe9], R143 ;  /* 0x0000e98f0800b986 */ /* 0x000fe2000c101124 */
[----:B------:R-:W-:-:S03]  /*12500*/  ISETP.LT.OR P3, PT, R0, 0xf9, !P0 ;  /* 0x000000f90000780c */ /* 0x000fc60004761670 */
[----:B------:R-:W-:Y:S01]  /*12510*/  @!P4 STG.E.U8 desc[UR36][R6.64+0xf1], R145 ;  /* 0x0000f1910600c986 */ /* 0x000fe2000c101124 */
[C---:B------:R-:W-:Y:S02]  /*12520*/  ISETP.LT.OR P4, PT, R0.reuse, 0xf2, !P2 ;  /* 0x000000f20000780c */ /* 0x040fe40005781670 */
[C---:B------:R-:W-:Y:S01]  /*12530*/  ISETP.LT.OR P0, PT, R0.reuse, 0xfa, !P0 ;  /* 0x000000fa0000780c */ /* 0x040fe20004701670 */
[----:B------:R2:W-:Y:S01]  /*12540*/  @!P5 STG.E.U8 desc[UR36][R6.64+0xf0], R5 ;  /* 0x0000f0050600d986 */ /* 0x0005e2000c101124 */
[C---:B------:R-:W-:Y:S02]  /*12550*/  ISETP.LT.OR P5, PT, R0.reuse, 0xf9, !P2 ;  /* 0x000000f90000780c */ /* 0x040fe400057a1670 */
[----:B------:R-:W-:Y:S01]  /*12560*/  ISETP.LT.OR P2, PT, R0, 0xfa, !P2 ;  /* 0x000000fa0000780c */ /* 0x000fe20005741670 */
[-C--:B-1----:R-:W-:Y:S02]  /*12570*/  @!P1 IMAD R3, R146, R17.reuse, RZ ;  /* 0x0000001192039224 */ /* 0x082fe400078e02ff */
[----:B0-----:R-:W-:-:S04]  /*12580*/  @!P3 IMAD R11, R148, R17, RZ ;  /* 0x00000011940bb224 */ /* 0x001fc800078e02ff */
[-C--:B------:R-:W-:Y:S02]  /*12590*/  @!P4 IMAD R147, R147, R17.reuse, RZ ;  /* 0x000000119393c224 */ /* 0x080fe400078e02ff */
[-C--:B------:R-:W-:Y:S02]  /*125a0*/  @!P0 IMAD R149, R149, R17.reuse, RZ ;  /* 0x0000001195958224 */ /* 0x080fe400078e02ff */
[-C--:B--2---:R-:W-:Y:S02]  /*125b0*/  @!P5 IMAD R5, R150, R17.reuse, RZ ;  /* 0x000000119605d224 */ /* 0x084fe400078e02ff */
[----:B------:R-:W-:Y:S01]  /*125c0*/  @!P2 IMAD R151, R151, R17, RZ ;  /* 0x000000119797a224 */ /* 0x000fe200078e02ff */
[----:B------:R0:W-:Y:S04]  /*125d0*/  @!P1 STG.E.U8 desc[UR36][R8.64+0xf0], R3 ;  /* 0x0000f00308009986 */ /* 0x0001e8000c101124 */
[----:B------:R0:W-:Y:S04]  /*125e0*/  @!P4 STG.E.U8 desc[UR36][R8.64+0xf1], R147 ;  /* 0x0000f1930800c986 */ /* 0x0001e8000c101124 */
[----:B------:R0:W-:Y:S04]  /*125f0*/  @!P3 STG.E.U8 desc[UR36][R6.64+0xf8], R11 ;  /* 0x0000f80b0600b986 */ /* 0x0001e8000c101124 */
[----:B------:R0:W-:Y:S04]  /*12600*/  @!P0 STG.E.U8 desc[UR36][R6.64+0xf9], R149 ;  /* 0x0000f99506008986 */ /* 0x0001e8000c101124 */
[----:B------:R0:W-:Y:S04]  /*12610*/  @!P5 STG.E.U8 desc[UR36][R8.64+0xf8], R5 ;  /* 0x0000f8050800d986 */ /* 0x0001e8000c101124 */
[----:B------:R0:W-:Y:S02]  /*12620*/  @!P2 STG.E.U8 desc[UR36][R8.64+0xf9], R151 ;  /* 0x0000f9970800a986 */ /* 0x0001e4000c101124 */
.L_x_548:
[----:B------:R-:W-:Y:S05]  /*12630*/  BSYNC B0 ;  /* 0x0000000000007941 */ /* 0x000fea0003800000 */
.L_x_34:
[----:B0-----:R-:W2:Y:S04]  /*12640*/  LDL.LU R3, [R1+0x200] ;  /* 0x0002000001037983 */ /* 0x001ea80000300800 */
[----:B------:R-:W2:Y:S01]  /*12650*/  LDL.LU R2, [R1+0x204] ;  /* 0x0002040001027983 */ /* 0x000ea20000300800 */
[----:B------:R-:W-:Y:S01]  /*12660*/  ULDC UR4, c[0x0][0xc] ;  /* 0x0000030000047ab9 */ /* 0x000fe20000000800 */
[----:B------:R-:W-:Y:S01]  /*12670*/  ULDC UR5, c[0x0][0x10] ;  /* 0x0000040000057ab9 */ /* 0x000fe20000000800 */
[----:B------:R-:W2:Y:S01]  /*12680*/  LDC R5, c[0x0][0x14] ;  /* 0x00000500ff057b82 */ /* 0x000ea20000000800 */
[----:B------:R-:W-:Y:S01]  /*12690*/  UIMAD.WIDE.U32 UR4, UR4, UR5, URZ ;  /* 0x00000005040472a5 */ /* 0x000fe2000f8e003f */
[----:B------:R-:W-:Y:S01]  /*126a0*/  PRMT R0, RZ, 0x7610, R0 ;  /* 0x00007610ff007816 */ /* 0x000fe20000000000 */
[----:B------:R-:W-:Y:S01]  /*126b0*/  UMOV UR42, 0xffffffff ;  /* 0xffffffff002a7882 */ /* 0x000fe20000000000 */
[----:B------:R-:W-:-:S03]  /*126c0*/  UMOV UR43, 0xffffffff ;  /* 0xffffffff002b7882 */ /* 0x000fc60000000000 */
[----:B--2---:R-:W-:-:S04]  /*126d0*/  IMAD.WIDE.U32 R2, R5, UR4, R2 ;  /* 0x0000000405027c25 */ /* 0x004fc8000f8e0002 */
[----:B------:R-:W-:Y:S01]  /*126e0*/  IMAD R5, R5, UR5, RZ ;  /* 0x0000000505057c24 */ /* 0x000fe2000f8e02ff */
[----:B------:R-:W-:Y:S01]  /*126f0*/  ULDC.64 UR4, c[0x0][0x650] ;  /* 0x0001940000047ab9 */ /* 0x000fe20000000a00 */
[----:B-1-3--:R-:W-:Y:S01]  /*12700*/  IMAD.MOV.U32 R6, RZ, RZ, R2 ;  /* 0x000000ffff067224 */ /* 0x00afe200078e0002 */
[----:B------:R-:W-:Y:S01]  /*12710*/  ISETP.GE.U32.AND P0, PT, R2, UR4, PT ;  /* 0x0000000402007c0c */ /* 0x000fe2000bf06070 */
[----:B------:R-:W-:-:S05]  /*12720*/  IMAD.IADD R4, R3, 0x1, R5 ;  /* 0x0000000103047824 */ /* 0x000fca00078e0205 */
[----:B------:R0:W-:Y:S01]  /*12730*/  STL [R1+0x200], R4 ;  /* 0x0002000401007387 */ /* 0x0001e20000100800 */
[----:B------:R-:W-:-:S03]  /*12740*/  ISETP.GE.U32.AND.EX P0, PT, R4, UR5, PT, P0 ;  /* 0x0000000504007c0c */ /* 0x000fc6000bf06100 */
[----:B------:R0:W-:Y:S10]  /*12750*/  STL [R1+0x204], R6 ;  /* 0x0002040601007387 */ /* 0x0001f40000100800 */
[----:B0-----:R-:W-:Y:S05]  /*12760*/  @P0 BRA `(.L_x_549) ;  /* 0x0000000400880947 */ /* 0x001fea0003800000 */
[----:B------:R-:W0:Y:S01]  /*12770*/  S2UR UR6, SR_CTAID.X ;  /* 0x00000000000679c3 */ /* 0x000e220000002500 */
[----:B------:R-:W-:Y:S01]  /*12780*/  ULDC.64 UR12, c[0x0][0x628] ;  /* 0x00018a00000c7ab9 */ /* 0x000fe20000000a00 */
[----:B------:R-:W-:Y:S01]  /*12790*/  ULDC UR4, c[0x0][0x150] ;  /* 0x0000540000047ab9 */ /* 0x000fe20000000800 */
[----:B------:R-:W-:Y:S01]  /*127a0*/  ISETP.NE.U32.AND P0, PT, RZ, UR12, PT ;  /* 0x0000000cff007c0c */ /* 0x000fe2000bf05070 */
[----:B------:R-:W-:Y:S01]  /*127b0*/  ULDC UR15, c[0x0][0x630] ;  /* 0x00018c00000f7ab9 */ /* 0x000fe20000000800 */
[----:B------:R-:W-:Y:S01]  /*127c0*/  R2UR UR16, R6 ;  /* 0x00000000061072ca */ /* 0x000fe200000e0000 */
[----:B------:R-:W-:Y:S01]  /*127d0*/  ULDC UR19, c[0x0][0x154] ;  /* 0x0000550000137ab9 */ /* 0x000fe20000000800 */
[----:B------:R-:W-:Y:S01]  /*127e0*/  ISETP.NE.AND.EX P0, PT, RZ, UR13, PT, P0 ;  /* 0x0000000dff007c0c */ /* 0x000fe2000bf05300 */
[----:B------:R-:W1:Y:S01]  /*127f0*/  S2UR UR18, SR_CTAID.Y ;  /* 0x00000000001279c3 */ /* 0x000e620000002600 */
[----:B------:R-:W-:Y:S02]  /*12800*/  R2UR UR17, R4 ;  /* 0x00000000041172ca */ /* 0x000fe400000e0000 */
[----:B------:R-:W-:-:S02]  /*12810*/  R2UR UR10, R6 ;  /* 0x00000000060a72ca */ /* 0x000fc400000e0000 */
[----:B------:R-:W-:Y:S02]  /*12820*/  R2UR UR11, R4 ;  /* 0x00000000040b72ca */ /* 0x000fe400000e0000 */
[----:B0-----:R-:W-:-:S05]  /*12830*/  I2FP.F32.U32 R0, UR6 ;  /* 0x0000000600007c45 */ /* 0x001fca0008201000 */
[----:B------:R-:W-:-:S04]  /*12840*/  FMUL R0, R0, UR4 ;  /* 0x0000000400007c20 */ /* 0x000fc80008400000 */
[----:B------:R0:W2:Y:S01]  /*12850*/  F2I.U32.TRUNC.NTZ R2, R0 ;  /* 0x0000000000027305 */ /* 0x0000a2000020f000 */
[----:B-1----:R-:W-:Y:S05]  /*12860*/  @!P0 BRA `(.L_x_550) ;  /* 0x0000000000308947 */ /* 0x002fea0003800000 */
        /* <DEDUP_REMOVED lines=12> */
.L_x_550:
[----:B------:R-:W-:Y:S01]  /*12930*/  USHF.R.U64 UR43, UR10, UR15, UR11 ;  /* 0x0000000f0a2b7299 */ /* 0x000fe2000800120b */
[----:B0-----:R-:W-:Y:S01]  /*12940*/  I2FP.F32.U32 R0, UR18 ;  /* 0x0000001200007c45 */ /* 0x001fe20008201000 */
[----:B------:R-:W-:Y:S02]  /*12950*/  USHF.R.U32.HI UR4, URZ, UR15, UR11 ;  /* 0x0000000f3f047299 */ /* 0x000fe4000801160b */
[----:B------:R-:W-:Y:S02]  /*12960*/  UIADD3 UR10, UP0, URZ, -UR43, URZ ;  /* 0x8000002b3f0a7290 */ /* 0x000fe4000ff1e03f */
[----:B------:R-:W-:Y:S01]  /*12970*/  FMUL R0, R0, UR19 ;  /* 0x0000001300007c20 */ /* 0x000fe20008400000 */
[----:B------:R-:W-:Y:S01]  /*12980*/  ULDC.64 UR12, c[0x0][0x620] ;  /* 0x00018800000c7ab9 */ /* 0x000fe20000000a00 */
[----:B------:R-:W-:Y:S01]  /*12990*/  UIADD3.X UR4, URZ, ~UR4, URZ, UP0, !UPT ;  /* 0x800000043f047290 */ /* 0x000fe200087fe43f */
[----:B------:R-:W-:Y:S01]  /*129a0*/  UMOV UR8, UR16 ;  /* 0x0000001000087c82 */ /* 0x000fe20008000000 */
[----:B------:R-:W-:-:S02]  /*129b0*/  UMOV UR9, UR17 ;  /* 0x0000001100097c82 */ /* 0x000fc40008000000 */
[----:B------:R-:W-:Y:S01]  /*129c0*/  UIMAD UR4, UR4, UR12, URZ ;  /* 0x0000000c040472a4 */ /* 0x000fe2000f8e023f */
[----:B------:R-:W0:Y:S01]  /*129d0*/  F2I.U32.TRUNC.NTZ R0, R0 ;  /* 0x0000000000007305 */ /* 0x000e22000020f000 */
[----:B------:R-:W-:Y:S01]  /*129e0*/  UIMAD.WIDE.U32 UR8, UR10, UR12, UR8 ;  /* 0x0000000c0a0872a5 */ /* 0x000fe2000f8e0008 */
[----:B--2---:R-:W-:Y:S01]  /*129f0*/  R2UR UR12, R2 ;  /* 0x00000000020c72ca */ /* 0x004fe200000e0000 */
[----:B------:R-:W-:Y:S01]  /*12a00*/  UIMAD UR10, UR10, UR13, UR4 ;  /* 0x0000000d0a0a72a4 */ /* 0x000fe2000f8e0204 */
[----:B------:R-:W-:Y:S01]  /*12a10*/  ULDC UR11, c[0x0][0x618] ;  /* 0x00018600000b7ab9 */ /* 0x000fe20000000800 */
[----:B------:R-:W-:Y:S02]  /*12a20*/  ULDC UR21, c[0x0][0x658] ;  /* 0x0001960000157ab9 */ /* 0x000fe40000000800 */
[----:B------:R-:W-:Y:S01]  /*12a30*/  UIADD3 UR9, UR9, UR10, URZ ;  /* 0x0000000a09097290 */ /* 0x000fe2000fffe03f */
[----:B------:R-:W-:Y:S01]  /*12a40*/  UMOV UR15, 0xffffffff ;  /* 0xffffffff000f7882 */ /* 0x000fe20000000000 */
[----:B------:R-:W-:Y:S01]  /*12a50*/  ULDC.64 UR4, c[0x0][0x640] ;  /* 0x0001900000047ab9 */ /* 0x000fe20000000a00 */
[----:B------:R-:W-:Y:S01]  /*12a60*/  USHF.L.U32 UR15, UR15, UR21, URZ ;  /* 0x000000150f0f7299 */ /* 0x000fe2000800063f */
[----:B------:R-:W-:Y:S01]  /*12a70*/  ISETP.NE.U32.AND P0, PT, RZ, UR4, PT ;  /* 0x00000004ff007c0c */ /* 0x000fe2000bf05070 */
[----:B------:R-:W-:-:S02]  /*12a80*/  USHF.R.U64 UR16, UR8, UR11, UR9 ;  /* 0x0000000b08107299 */ /* 0x000fc40008001209 */
[----:B------:R-:W-:Y:S01]  /*12a90*/  USHF.R.U32.HI UR8, URZ, UR11, UR9 ;  /* 0x0000000b3f087299 */ /* 0x000fe20008011609 */
[----:B0-----:R-:W-:Y:S01]  /*12aa0*/  R2UR UR14, R0 ;  /* 0x00000000000e72ca */ /* 0x001fe200000e0000 */
[----:B------:R-:W-:Y:S01]  /*12ab0*/  ULDC UR17, c[0x0][0x608] ;  /* 0x0001820000117ab9 */ /* 0x000fe20000000800 */
[----:B------:R-:W-:Y:S01]  /*12ac0*/  ULOP3.LUT UR41, URZ, UR15, URZ, 0x33, !UPT ;  /* 0x0000000f3f297292 */ /* 0x000fe2000f8e333f */
[----:B------:R-:W-:Y:S01]  /*12ad0*/  ISETP.NE.AND.EX P0, PT, RZ, UR5, PT, P0 ;  /* 0x00000005ff007c0c */ /* 0x000fe2000bf05300 */
[----:B------:R-:W-:Y:S02]  /*12ae0*/  USHF.R.U64 UR15, UR16, UR17, UR8 ;  /* 0x00000011100f7299 */ /* 0x000fe40008001208 */
[----:B------:R-:W-:Y:S02]  /*12af0*/  USHF.R.U32.HI UR8, URZ, UR17, UR8 ;  /* 0x000000113f087299 */ /* 0x000fe40008011608 */
[----:B------:R-:W-:Y:S02]  /*12b00*/  UIADD3 UR12, -UR12, URZ, URZ ;  /* 0x0000003f0c0c7290 */ /* 0x000fe4000fffe13f */
[----:B------:R-:W-:Y:S01]  /*12b10*/  USHF.R.U64 UR17, UR15, UR21, UR8 ;  /* 0x000000150f117299 */ /* 0x000fe20008001208 */
[----:B------:R-:W-:Y:S01]  /*12b20*/  UMOV UR19, 0x1 ;  /* 0x0000000100137882 */ /* 0x000fe20000000000 */
[----:B------:R-:W-:Y:S01]  /*12b30*/  ULDC UR13, c[0x0][0x144] ;  /* 0x00005100000d7ab9 */ /* 0x000fe20000000800 */
[----:B------:R-:W-:Y:S01]  /*12b40*/  ULDC UR7, c[0x0][0x600] ;  /* 0x0001800000077ab9 */ /* 0x000fe20000000800 */
[----:B------:R-:W-:-:S02]  /*12b50*/  USHF.L.U32 UR24, UR19, UR21, URZ ;  /* 0x0000001513187299 */ /* 0x000fc4000800063f */
[----:B------:R-:W-:Y:S02]  /*12b60*/  USHF.R.U32.HI UR8, URZ, UR21, UR8 ;  /* 0x000000153f087299 */ /* 0x000fe40008011608 */
[----:B------:R-:W-:Y:S02]  /*12b70*/  UIMAD UR21, UR13, UR12, UR6 ;  /* 0x0000000c0d1572a4 */ /* 0x000fe4000f8e0206 */
[----:B------:R-:W-:Y:S02]  /*12b80*/  UIADD3 UR20, UR7, -0x1, URZ ;  /* 0xffffffff07147890 */ /* 0x000fe4000fffe03f */
[----:B------:R-:W-:Y:S01]  /*12b90*/  UIADD3 UR19, -UR14, URZ, URZ ;  /* 0x0000003f0e137290 */ /* 0x000fe2000fffe13f */
[----:B------:R-:W-:Y:S01]  /*12ba0*/  ULDC UR25, c[0x0][0x148] ;  /* 0x0000520000197ab9 */ /* 0x000fe20000000800 */
[----:B------:R-:W-:Y:S01]  /*12bb0*/  ULDC UR22, c[0x0][0x648] ;  /* 0x0001920000167ab9 */ /* 0x000fe20000000800 */
[----:B------:R-:W-:Y:S01]  /*12bc0*/  ULDC UR23, c[0x0][0x638] ;  /* 0x00018e0000177ab9 */ /* 0x000fe20000000800 */
        /* <DEDUP_REMOVED lines=14> */
.L_x_551:
[----:B------:R-:W-:Y:S01]  /*12cb0*/  UISETP.NE.AND UP0, UPT, UR46, URZ, UPT ;  /* 0x0000003f2e00728c */ /* 0x000fe2000bf05270 */
[----:B------:R-:W-:Y:S01]  /*12cc0*/  IMAD.MOV.U32 R0, RZ, RZ, 0x1 ;  /* 0x00000001ff007424 */ /* 0x000fe200078e00ff */
[----:B------:R-:W-:Y:S02]  /*12cd0*/  USHF.R.U64 UR4, UR6, UR22, UR8 ;  /* 0x0000001606047299 */ /* 0x000fe40008001208 */
[----:B------:R-:W-:Y:S02]  /*12ce0*/  ULOP3.LUT UR41, UR15, UR41, URZ, 0xc0, !UPT ;  /* 0x000000290f297292 */ /* 0x000fe4000f8ec03f */
[----:B------:R-:W-:Y:S02]  /*12cf0*/  UIADD3 UR5, -UR4, URZ, URZ ;  /* 0x0000003f04057290 */ /* 0x000fe4000fffe13f */
[----:B------:R-:W-:Y:S02]  /*12d00*/  UIMAD UR41, UR24, UR4, UR41 ;  /* 0x00000004182972a4 */ /* 0x000fe4000f8e0229 */
[----:B------:R-:W-:-:S02]  /*12d10*/  ULOP3.LUT UR16, UR16, UR20, URZ, 0xc0, !UPT ;  /* 0x0000001410107292 */ /* 0x000fc4000f8ec03f */
[----:B------:R-:W-:Y:S02]  /*12d20*/  @UP0 UIMAD UR21, UR25, UR19, UR18 ;  /* 0x00000013191502a4 */ /* 0x000fe4000f8e0212 */
[----:B------:R-:W-:-:S03]  /*12d30*/  UIMAD UR4, UR5, UR23, UR17 ;  /* 0x00000017050472a4 */ /* 0x000fc6000f8e0211 */
[----:B------:R-:W-:Y:S01]  /*12d40*/  ULDC UR5, c[0x0][0x610] ;  /* 0x0001840000057ab9 */ /* 0x000fe20000000800 */
[----:B------:R-:W-:Y:S02]  /*12d50*/  UIMAD UR4, UR4, UR7, UR16 ;  /* 0x00000007040472a4 */ /* 0x000fe4000f8e0210 */
[----:B------:R-:W-:-:S04]  /*12d60*/  UIMAD UR41, UR41, UR5, UR21 ;  /* 0x00000005292972a4 */ /* 0x000fc8000f8e0215 */
[----:B------:R-:W-:Y:S02]  /*12d70*/  USEL UR42, UR4, UR41, !UP0 ;  /* 0x00000029042a7287 */ /* 0x000fe4000c000000 */
[----:B------:R-:W-:-:S12]  /*12d80*/  USEL UR41, UR41, UR4, !UP0 ;  /* 0x0000000429297287 */ /* 0x000fd8000c000000 */
.L_x_549:
[----:B------:R-:W-:-:S13]  /*12d90*/  LOP3.LUT P0, RZ, R0, 0xff, RZ, 0xc0, !PT ;  /* 0x000000ff00ff7812 */ /* 0x000fda000780c0ff */
[----:B------:R-:W-:Y:S05]  /*12da0*/  @P0 BRA `(.L_x_552) ;  /* 0xfffffee4007c0947 */ /* 0x000fea000383ffff */
[----:B------:R-:W-:Y:S05]  /*12db0*/  EXIT ;  /* 0x000000000000794d */ /* 0x000fea0003800000 */
.L_x_7:
[----:B------:R-:W2:Y:S01]  /*12dc0*/  LDL R5, [R1+0x204] ;  /* 0x0002040001057983 */ /* 0x000ea20000100800 */
[----:B------:R-:W-:-:S03]  /*12dd0*/  ULDC.64 UR4, c[0x0][0x650] ;  /* 0x0001940000047ab9 */ /* 0x000fc60000000a00 */
[----:B------:R-:W3:Y:S01]  /*12de0*/  LDL R3, [R1+0x200] ;  /* 0x0002000001037983 */ /* 0x000ee20000100800 */
[----:B------:R-:W-:Y:S01]  /*12df0*/  PRMT R0, RZ, 0x7610, R0 ;  /* 0x00007610ff007816 */ /* 0x000fe20000000000 */
[----:B------:R-:W-:Y:S01]  /*12e00*/  IMAD.MOV.U32 R2, RZ, RZ, -0x1 ;  /* 0xffffffffff027424 */ /* 0x000fe200078e00ff */
[----:B------:R-:W-:Y:S01]  /*12e10*/  MOV R4, 0xffffffff ;  /* 0xffffffff00047802 */ /* 0x000fe20000000f00 */
[----:B------:R-:W-:Y:S01]  /*12e20*/  IMAD.MOV.U32 R11, RZ, RZ, -0x1 ;  /* 0xffffffffff0b7424 */ /* 0x000fe200078e00ff */
[----:B--2---:R-:W-:-:S04]  /*12e30*/  ISETP.GE.U32.AND P0, PT, R5, UR4, PT ;  /* 0x0000000405007c0c */ /* 0x004fc8000bf06070 */
[----:B---3--:R-:W-:-:S13]  /*12e40*/  ISETP.GE.U32.AND.EX P0, PT, R3, UR5, PT, P0 ;  /* 0x0000000503007c0c */ /* 0x008fda000bf06100 */
        /* <DEDUP_REMOVED lines=21> */
.L_x_554:
[----:B------:R-:W-:Y:S01]  /*12fa0*/  USHF.R.U64 UR4, UR14, UR19, UR15 ;  /* 0x000000130e047299 */ /* 0x000fe2000800120f */
[----:B------:R-:W-:Y:S01]  /*12fb0*/  R2UR UR7, R3 ;  /* 0x00000000030772ca */ /* 0x000fe200000e0000 */
[----:B------:R-:W-:Y:S02]  /*12fc0*/  USHF.R.U32.HI UR5, URZ, UR19, UR15 ;  /* 0x000000133f057299 */ /* 0x000fe4000801160f */
[----:B------:R-:W-:Y:S01]  /*12fd0*/  UIADD3 UR13, UP0, URZ, -UR4, URZ ;  /* 0x800000043f0d7290 */ /* 0x000fe2000ff1e03f */
[----:B------:R-:W-:Y:S01]  /*12fe0*/  ULDC.64 UR14, c[0x0][0x620] ;  /* 0x00018800000e7ab9 */ /* 0x000fe20000000a00 */
[----:B------:R-:W-:Y:S02]  /*12ff0*/  UMOV UR6, UR20 ;  /* 0x0000001400067c82 */ /* 0x000fe40008000000 */
[----:B------:R-:W-:Y:S02]  /*13000*/  UIADD3.X UR5, URZ, ~UR5, URZ, UP0, !UPT ;  /* 0x800000053f057290 */ /* 0x000fe400087fe43f */
[----:B------:R-:W-:-:S02]  /*13010*/  UISETP.NE.AND UP1, UPT, UR46, URZ, UPT ;  /* 0x0000003f2e00728c */ /* 0x000fc4000bf25270 */
[----:B------:R-:W-:Y:S02]  /*13020*/  UIMAD UR5, UR5, UR14, URZ ;  /* 0x0000000e050572a4 */ /* 0x000fe4000f8e023f */
[----:B------:R-:W-:Y:S02]  /*13030*/  UIMAD.WIDE.U32 UR6, UR13, UR14, UR6 ;  /* 0x0000000e0d0672a5 */ /* 0x000fe4000f8e0006 */
[----:B------:R-:W-:Y:S01]  /*13040*/  UIMAD UR5, UR13, UR15, UR5 ;  /* 0x0000000f0d0572a4 */ /* 0x000fe2000f8e0205 */
[----:B------:R-:W-:Y:S02]  /*13050*/  ULDC UR14, c[0x0][0x608] ;  /* 0x00018200000e7ab9 */ /* 0x000fe40000000800 */
[----:B------:R-:W-:Y:S01]  /*13060*/  ULDC UR13, c[0x0][0x618] ;  /* 0x00018600000d7ab9 */ /* 0x000fe20000000800 */
[----:B------:R-:W-:Y:S01]  /*13070*/  UIADD3 UR5, UR7, UR5, URZ ;  /* 0x0000000507057290 */ /* 0x000fe2000fffe03f */
[----:B------:R-:W-:Y:S01]  /*13080*/  ULDC UR22, c[0x0][0x658] ;  /* 0x0001960000167ab9 */ /* 0x000fe20000000800 */
[----:B------:R-:W-:-:S02]  /*13090*/  @UP1 UIMAD UR8, UR11, UR12, UR10 ;  /* 0x0000000c0b0812a4 */ /* 0x000fc4000f8e020a */
[----:B------:R-:W-:Y:S02]  /*130a0*/  USHF.R.U64 UR17, UR6, UR13, UR5 ;  /* 0x0000000d06117299 */ /* 0x000fe40008001205 */
[----:B------:R-:W-:Y:S01]  /*130b0*/  USHF.R.U32.HI UR5, URZ, UR13, UR5 ;  /* 0x0000000d3f057299 */ /* 0x000fe20008011605 */
[----:B------:R-:W-:Y:S01]  /*130c0*/  ULDC.64 UR6, c[0x0][0x640] ;  /* 0x0001900000067ab9 */ /* 0x000fe20000000a00 */
[----:B------:R-:W-:Y:S01]  /*130d0*/  UMOV UR10, 0xffffffff ;  /* 0xffffffff000a7882 */ /* 0x000fe20000000000 */
[----:B------:R-:W-:Y:S01]  /*130e0*/  ISETP.NE.U32.AND P0, PT, RZ, UR6, PT ;  /* 0x00000006ff007c0c */ /* 0x000fe2000bf05070 */
[----:B------:R-:W-:Y:S02]  /*130f0*/  USHF.R.U64 UR18, UR17, UR14, UR5 ;  /* 0x0000000e11127299 */ /* 0x000fe40008001205 */
[----:B------:R-:W-:Y:S01]  /*13100*/  USHF.R.U32.HI UR5, URZ, UR14, UR5 ;  /* 0x0000000e3f057299 */ /* 0x000fe20008011605 */
[----:B------:R-:W-:Y:S01]  /*13110*/  ISETP.NE.AND.EX P0, PT, RZ, UR7, PT, P0 ;  /* 0x00000007ff007c0c */ /* 0x000fe2000bf05300 */
[----:B------:R-:W-:-:S02]  /*13120*/  USHF.L.U32 UR11, UR10, UR22, URZ ;  /* 0x000000160a0b7299 */ /* 0x000fc4000800063f */
[----:B------:R-:W-:Y:S01]  /*13130*/  USHF.R.U64 UR19, UR18, UR22, UR5 ;  /* 0x0000001612137299 */ /* 0x000fe20008001205 */
[----:B------:R-:W-:Y:S01]  /*13140*/  ULDC UR20, c[0x0][0x600] ;  /* 0x0001800000147ab9 */ /* 0x000fe20000000800 */
[----:B------:R-:W-:Y:S02]  /*13150*/  USHF.R.U32.HI UR10, URZ, UR22, UR5 ;  /* 0x000000163f0a7299 */ /* 0x000fe40008011605 */
[----:B------:R-:W-:Y:S02]  /*13160*/  UIADD3 UR21, UR20, -0x1, URZ ;  /* 0xffffffff14157890 */ /* 0x000fe4000fffe03f */
[----:B------:R-:W-:Y:S01]  /*13170*/  ULOP3.LUT UR26, URZ, UR11, URZ, 0x33, !UPT ;  /* 0x0000000b3f1a7292 */ /* 0x000fe2000f8e333f */
        /* <DEDUP_REMOVED lines=17> */
.L_x_555:
[----:B------:R-:W-:Y:S01]  /*13290*/  USHF.R.U64 UR6, UR5, UR23, UR10 ;  /* 0x0000001705067299 */ /* 0x000fe2000800120a */
[----:B------:R-:W-:Y:S01]  /*132a0*/  IMAD.MOV.U32 R0, RZ, RZ, 0x1 ;  /* 0x00000001ff007424 */ /* 0x000fe200078e00ff */
[----:B------:R-:W-:Y:S01]  /*132b0*/  USHF.L.U32 UR25, UR25, UR22, URZ ;  /* 0x0000001619197299 */ /* 0x000fe2000800063f */
[----:B------:R-:W-:Y:S01]  /*132c0*/  MOV R11, UR4 ;  /* 0x00000004000b7c02 */ /* 0x000fe20008000f00 */
[----:B------:R-:W-:Y:S02]  /*132d0*/  ULOP3.LUT UR5, UR18, UR26, URZ, 0xc0, !UPT ;  /* 0x0000001a12057292 */ /* 0x000fe4000f8ec03f */
[----:B------:R-:W-:Y:S02]  /*132e0*/  UIADD3 UR7, -UR6, URZ, URZ ;  /* 0x0000003f06077290 */ /* 0x000fe4000fffe13f */
[----:B------:R-:W-:Y:S02]  /*132f0*/  UIMAD UR6, UR25, UR6, UR5 ;  /* 0x00000006190672a4 */ /* 0x000fe4000f8e0205 */
[----:B------:R-:W-:-:S02]  /*13300*/  ULOP3.LUT UR17, UR17, UR21, URZ, 0xc0, !UPT ;  /* 0x0000001511117292 */ /* 0x000fc4000f8ec03f */
[----:B------:R-:W-:Y:S02]  /*13310*/  UIMAD UR5, UR7, UR24, UR19 ;  /* 0x00000018070572a4 */ /* 0x000fe4000f8e0213 */
[----:B------:R-:W-:Y:S01]  /*13320*/  UISETP.NE.AND UP0, UPT, UR46, URZ, UPT ;  /* 0x0000003f2e00728c */ /* 0x000fe2000bf05270 */
[----:B------:R-:W-:Y:S01]  /*13330*/  ULDC UR7, c[0x0][0x610] ;  /* 0x0001840000077ab9 */ /* 0x000fe20000000800 */
[----:B------:R-:W-:Y:S02]  /*13340*/  UIMAD UR5, UR5, UR20, UR17 ;  /* 0x00000014050572a4 */ /* 0x000fe4000f8e0211 */
[----:B------:R-:W-:-:S04]  /*13350*/  UIMAD UR8, UR6, UR7, UR8 ;  /* 0x00000007060872a4 */ /* 0x000fc8000f8e0208 */
[----:B------:R-:W-:Y:S02]  /*13360*/  USEL UR6, UR5, UR8, !UP0 ;  /* 0x0000000805067287 */ /* 0x000fe4000c000000 */
[----:B------:R-:W-:-:S04]  /*13370*/  USEL UR8, UR8, UR5, !UP0 ;  /* 0x0000000508087287 */ /* 0x000fc8000c000000 */
[----:B------:R-:W-:Y:S02]  /*13380*/  IMAD.U32 R2, RZ, RZ, UR6 ;  /* 0x00000006ff027e24 */ /* 0x000fe4000f8e00ff */
[----:B------:R-:W-:-:S07]  /*13390*/  IMAD.U32 R4, RZ, RZ, UR8 ;  /* 0x00000008ff047e24 */ /* 0x000fce000f8e00ff */
.L_x_553:
[----:B------:R-:W-:-:S08]  /*133a0*/  NOP ;  /* 0x0000000000007918 */ /* 0x000fd00000000000 */
[----:B0-----:R-:W0:-:S00]  /*133b0*/  USETMAXREG.DEALLOC.CTAPOOL 0x18 ;  /* 0x00000018000079c8 */ /* 0x001e0000080e0500 */
[----:B------:R-:W-:-:S13]  /*133c0*/  ISETP.NE.AND P0, PT, RZ, UR9, PT ;  /* 0x00000009ff007c0c */ /* 0x000fda000bf05270 */
[----:B------:R-:W-:Y:S05]  /*133d0*/  @P0 EXIT ;  /* 0x000000000000094d */ /* 0x000fea0003800000 */
[----:B0-----:R-:W-:Y:S01]  /*133e0*/  LOP3.LUT P0, RZ, R0, 0xff, RZ, 0xc0, !PT ;  /* 0x000000ff00ff7812 */ /* 0x001fe2000780c0ff */
[----:B------:R-:W-:Y:S01]  /*133f0*/  IMAD.MOV.U32 R0, RZ, RZ, 0x1 ;  /* 0x00000001ff007424 */ /* 0x000fe200078e00ff */
[----:B------:R-:W-:-:S11]  /*13400*/  MOV R6, RZ ;  /* 0x000000ff00067202 */ /* 0x000fd60000000f00 */
[----:B------:R-:W-:Y:S05]  /*13410*/  @!P0 BRA `(.L_x_556) ;  /* 0x0000000c007c8947 */ /* 0x000fea0003800000 */
[----:B------:R-:W0:Y:S01]  /*13420*/  S2UR UR12, SR_CgaCtaId ;  /* 0x00000000000c79c3 */ /* 0x000e220000008800 */
[----:B------:R-:W-:Y:S01]  /*13430*/  ULDC UR4, c[0x0][0x28c] ;  /* 0x0000a30000047ab9 */ /* 0x000fe20000000800 */
[----:B------:R-:W-:Y:S01]  /*13440*/  ULDC UR6, c[0x0][0x658] ;  /* 0x0001960000067ab9 */ /* 0x000fe20000000800 */
[----:B------:R-:W-:Y:S01]  /*13450*/  UMOV UR7, 0xffffffff ;  /* 0xffffffff00077882 */ /* 0x000fe20000000000 */
[----:B------:R-:W-:Y:S01]  /*13460*/  UIADD3 UR10, UR4, 0x3f, URZ ;  /* 0x0000003f040a7890 */ /* 0x000fe2000fffe03f */
[----:B------:R-:W-:Y:S01]  /*13470*/  BSSY B0, `(.L_x_556) ;  /* 0x00000d9000007945 */ /* 0x000fe20003800000 */
[----:B------:R-:W-:Y:S01]  /*13480*/  ULDC UR5, c[0x0][0x600] ;  /* 0x0001800000057ab9 */ /* 0x000fe20000000800 */
[----:B------:R-:W-:Y:S01]  /*13490*/  UMOV UR9, 0x1 ;  /* 0x0000000100097882 */ /* 0x000fe20000000000 */
[----:B------:R-:W-:Y:S01]  /*134a0*/  USHF.L.U32 UR7, UR7, UR6, URZ ;  /* 0x0000000607077299 */ /* 0x000fe2000800063f */
[----:B------:R-:W-:Y:S01]  /*134b0*/  IMAD.MOV.U32 R10, RZ, RZ, 0x1 ;  /* 0x00000001ff0a7424 */ /* 0x000fe200078e00ff */
[----:B------:R-:W-:Y:S01]  /*134c0*/  UIADD3 UR4, UR5, -0x1, URZ ;  /* 0xffffffff05047890 */ /* 0x000fe2000fffe03f */
[----:B------:R-:W-:Y:S01]  /*134d0*/  IMAD.MOV.U32 R0, RZ, RZ, 0x1 ;  /* 0x00000001ff007424 */ /* 0x000fe200078e00ff */
[----:B------:R-:W-:Y:S01]  /*134e0*/  ULDC UR8, c[0x0][0xc] ;  /* 0x0000030000087ab9 */ /* 0x000fe20000000800 */
[----:B------:R-:W-:Y:S01]  /*134f0*/  USHF.L.U32 UR5, UR9, UR6, URZ ;  /* 0x0000000609057299 */ /* 0x000fe2000800063f */
[----:B------:R-:W-:Y:S01]  /*13500*/  MOV R6, RZ ;  /* 0x000000ff00067202 */ /* 0x000fe20000000f00 */
[----:B------:R-:W-:Y:S01]  /*13510*/  USHF.R.S32.HI UR11, URZ, 0x1f, UR10 ;  /* 0x0000001f3f0b7899 */ /* 0x000fe2000801140a */
[----:B------:R-:W-:Y:S01]  /*13520*/  ULDC UR9, c[0x0][0x10] ;  /* 0x0000040000097ab9 */ /* 0x000fe20000000800 */
[----:B------:R-:W-:-:S02]  /*13530*/  ULOP3.LUT UR6, URZ, UR7, URZ, 0x33, !UPT ;  /* 0x000000073f067292 */ /* 0x000fc4000f8e333f */
[----:B------:R-:W-:Y:S02]  /*13540*/  UIMAD.WIDE.U32 UR8, UR8, UR9, URZ ;  /* 0x00000009080872a5 */ /* 0x000fe4000f8e003f */
[----:B------:R-:W-:Y:S01]  /*13550*/  ULEA.HI UR11, UR11, UR10, URZ, 0x6 ;  /* 0x0000000a0b0b7291 */ /* 0x000fe2000f8f303f */
[----:B0-----:R-:W-:Y:S01]  /*13560*/  IMAD.U32 R7, RZ, RZ, UR12 ;  /* 0x0000000cff077e24 */ /* 0x001fe2000f8e00ff */
[----:B------:R-:W-:Y:S01]  /*13570*/  ULDC UR7, c[0x0][0x14] ;  /* 0x0000050000077ab9 */ /* 0x000fe20000000800 */
[----:B------:R-:W-:Y:S02]  /*13580*/  ULOP3.LUT UR26, UR40, 0x2, URZ, 0xfc, !UPT ;  /* 0x00000002281a7892 */ /* 0x000fe4000f8efc3f */
[----:B------:R-:W-:Y:S01]  /*13590*/  UIMAD.WIDE.U32 UR22, UR8, UR7, URZ ;  /* 0x00000007081672a5 */ /* 0x000fe2000f8e003f */
[----:B------:R-:W-:Y:S01]  /*135a0*/  LEA R8, R7, 0x180, 0xb ;  /* 0x0000018007087811 */ /* 0x000fe200078e58ff */
[----:B------:R-:W-:Y:S02]  /*135b0*/  UIMAD UR13, UR9, UR7, URZ ;  /* 0x00000007090d72a4 */ /* 0x000fe4000f8e023f */
[----:B------:R-:W-:-:S02]  /*135c0*/  USHF.R.S32.HI UR7, URZ, 0x6, UR11 ;  /* 0x000000063f077899 */ /* 0x000fc4000801140b */
[----:B------:R-:W-:Y:S02]  /*135d0*/  UIADD3 UR13, UR23, UR13, URZ ;  /* 0x0000000d170d7290 */ /* 0x000fe4000fffe03f */
[----:B------:R-:W-:Y:S01]  /*135e0*/  UIADD3 UR27, UR7, 0x1, URZ ;  /* 0x00000001071b7890 */ /* 0x000fe2000fffe03f */
[----:B------:R-:W-:-:S11]  /*135f0*/  ULDC.64 UR24, c[0x0][0x198] ;  /* 0x0000660000187ab9 */ /* 0x000fd60000000a00 */
.L_x_567:
[----:B------:R-:W-:-:S03]  /*13600*/  UMOV UR8, 0xffffffff ;  /* 0xffffffff00087882 */ /* 0x000fc60000000000 */
[----:B------:R-:W-:Y:S05]  /*13610*/  BRA.DIV UR8, `(.L_x_557) ;  /* 0x0000001208547947 */ /* 0x000fea000b800000 */
[----:B------:R-:W-:-:S13]  /*13620*/  ELECT P6, URZ, PT ;  /* 0x00000000003f782f */ /* 0x000fda00038c0000 */
.L_x_581:
[----:B------:R-:W0:Y:S01]  /*13630*/  LDC R3, c[0x0][0x28c] ;  /* 0x0000a300ff037b82 */ /* 0x000e220000000800 */
[----:B------:R-:W-:Y:S01]  /*13640*/  BSSY B1, `(.L_x_558) ;  /* 0x000003c000017945 */ /* 0x000fe20003800000 */
[----:B0-----:R-:W-:-:S13]  /*13650*/  ISETP.LT.OR P6, PT, R3, 0x1, !P6 ;  /* 0x000000010300780c */ /* 0x001fda00077c1670 */
[----:B------:R-:W-:Y:S05]  /*13660*/  @P6 BRA `(.L_x_559) ;  /* 0x0000000000e46947 */ /* 0x000fea0003800000 */
[----:B------:R-:W-:Y:S01]  /*13670*/  IMAD R4, R4, 0x8, R7 ;  /* 0x0000000804047824 */ /* 0x000fe200078e0207 */
[----:B------:R-:W-:Y:S01]  /*13680*/  MOV R14, RZ ;  /* 0x000000ff000e7202 */ /* 0x000fe20000000f00 */
[----:B------:R-:W-:Y:S02]  /*13690*/  IMAD.SHL.U32 R2, R2, 0x100, RZ ;  /* 0x0000010002027824 */ /* 0x000fe400078e00ff */
[----:B------:R-:W-:Y:S02]  /*136a0*/  IMAD.SHL.U32 R4, R4, 0x20, RZ ;  /* 0x0000002004047824 */ /* 0x000fe400078e00ff */
[----:B------:R-:W-:Y:S02]  /*136b0*/  IMAD.U32 R13, RZ, RZ, UR27 ;  /* 0x0000001bff0d7e24 */ /* 0x000fe4000f8e00ff */
[----:B------:R-:W-:Y:S02]  /*136c0*/  IMAD.MOV.U32 R3, RZ, RZ, R0 ;  /* 0x000000ffff037224 */ /* 0x000fe400078e0000 */
[----:B------:R-:W-:-:S07]  /*136d0*/  IMAD.MOV.U32 R5, RZ, RZ, R6 ;  /* 0x000000ffff057224 */ /* 0x000fce00078e0006 */
.L_x_562:
[----:B------:R-:W0:Y:S01]  /*136e0*/  S2UR UR8, SR_CgaCtaId ;  /* 0x00000000000879c3 */ /* 0x000e220000008800 */
[----:B------:R-:W-:Y:S01]  /*136f0*/  MOV R12, 0x400 ;  /* 0x00000400000c7802 */ /* 0x000fe20000000f00 */
[----:B------:R-:W1:Y:S01]  /*13700*/  S2R R15, SR_TID.X ;  /* 0x00000000000f7919 */ /* 0x000e620000002100 */
[----:B------:R-:W-:Y:S02]  /*13710*/  SHF.L.U32 R9, R3, 0x1f, RZ ;  /* 0x0000001f03097819 */ /* 0x000fe400000006ff */
[----:B0-----:R-:W-:-:S04]  /*13720*/  MOV R7, UR8 ;  /* 0x0000000800077c02 */ /* 0x001fc80008000f00 */
[----:B------:R-:W-:-:S05]  /*13730*/  LEA R16, R7, R12, 0x18 ;  /* 0x0000000c07107211 */ /* 0x000fca00078ec0ff */
[----:B------:R-:W-:Y:S01]  /*13740*/  IMAD R12, R5, 0x8, R16 ;  /* 0x00000008050c7824 */ /* 0x000fe200078e0210 */
[----:B-1----:R-:W-:-:S03]  /*13750*/  LOP3.LUT P1, RZ, R15, 0x7f, RZ, 0xc0, !PT ;  /* 0x0000007f0fff7812 */ /* 0x002fc6000782c0ff */
[----:B------:R-:W0:Y:S02]  /*13760*/  SYNCS.PHASECHK.TRANS64.TRYWAIT P0, [R12+URZ+0x38], R9 ;  /* 0x000038090c0075a7 */ /* 0x000e24000800017f */
[----:B0-----:R-:W-:Y:S08]  /*13770*/  @!P0 BRA `(.L_x_560) ;  /* 0x00000010001c8947 */ /* 0x001ff00003800000 */
.L_x_582:
[----:B0-----:R-:W0:Y:S01]  /*13780*/  @!P1 LDC R9, c[0x0][0x500] ;  /* 0x00014000ff099b82 */ /* 0x001e220000000800 */
[----:B------:R-:W-:-:S04]  /*13790*/  UPRMT UR8, UR26, 0x9910, URZ ;  /* 0x000099101a087896 */ /* 0x000fc8000800003f */
[----:B------:R-:W-:-:S06]  /*137a0*/  UISETP.NE.AND UP0, UPT, UR8, 0x2, UPT ;  /* 0x000000020800788c */ /* 0x000fcc000bf05270 */
[----:B------:R-:W-:Y:S01]  /*137b0*/  PLOP3.LUT P0, PT, PT, PT, UP0, 0x80, 0x0 ;  /* 0x000000000000781c */ /* 0x000fe20003f0f008 */
[----:B0-----:R0:W-:-:S12]  /*137c0*/  @!P1 SYNCS.ARRIVE.TRANS64 RZ, [R12+URZ], R9 ;  /* 0x000000090cff99a7 */ /* 0x0011d8000800003f */
[----:B------:R-:W-:Y:S05]  /*137d0*/  @P0 BRA `(.L_x_561) ;  /* 0x0000000000040947 */ /* 0x000fea0003800000 */
[----:B------:R-:W-:Y:S01]  /*137e0*/  BPT.TRAP 0x1 ;  /* 0x000000040000795c */ /* 0x000fe20000300000 */
.L_x_561:
[C---:B0-----:R-:W-:Y:S01]  /*137f0*/  IMAD R9, R5.reuse, 0x4000, R8 ;  /* 0x0000400005097824 */ /* 0x041fe200078e0208 */
[----:B------:R-:W-:Y:S01]  /*13800*/  R2UR UR15, R16 ;  /* 0x00000000100f72ca */ /* 0x000fe200000e0000 */
[----:B------:R-:W-:Y:S01]  /*13810*/  IMAD R16, R5, 0x4000, R16 ;  /* 0x0000400005107824 */ /* 0x000fe200078e0210 */
[----:B------:R-:W-:Y:S01]  /*13820*/  R2UR UR19, R4 ;  /* 0x00000000041372ca */ /* 0x000fe200000e0000 */
[----:B------:R-:W-:Y:S01]  /*13830*/  VIADD R13, R13, 0xffffffff ;  /* 0xffffffff0d0d7836 */ /* 0x000fe20000000000 */
[----:B------:R-:W-:Y:S01]  /*13840*/  R2UR UR8, R9 ;  /* 0x00000000090872ca */ /* 0x000fe200000e0000 */
[----:B------:R-:W-:Y:S01]  /*13850*/  UIADD3 UR14, UP0, UR24, 0xf0, URZ ;  /* 0x000000f0180e7890 */ /* 0x000fe2000ff1e03f */
[----:B------:R-:W-:Y:S01]  /*13860*/  R2UR UR11, R16 ;  /* 0x00000000100b72ca */ /* 0x000fe200000e0000 */
[----:B------:R-:W-:Y:S01]  /*13870*/  UIADD3 UR28, UP1, UR24, 0x1f0, URZ ;  /* 0x000001f0181c7890 */ /* 0x000fe2000ff3e03f */
[----:B------:R-:W-:Y:S01]  /*13880*/  R2UR UR9, R12 ;  /* 0x000000000c0972ca */ /* 0x000fe200000e0000 */
[----:B------:R-:W-:Y:S01]  /*13890*/  UMOV UR21, 0xff0000 ;  /* 0x00ff000000157882 */ /* 0x000fe20000000000 */
[----:B------:R-:W-:Y:S01]  /*138a0*/  R2UR UR10, R14 ;  /* 0x000000000e0a72ca */ /* 0x000fe200000e0000 */
[----:B------:R-:W-:Y:S01]  /*138b0*/  UIADD3.X UR29, URZ, UR25, URZ, UP1, !UPT ;  /* 0x000000193f1d7290 */ /* 0x000fe20008ffe43f */
[----:B------:R-:W-:Y:S01]  /*138c0*/  R2UR UR12, R11 ;  /* 0x000000000b0c72ca */ /* 0x000fe200000e0000 */
[----:B------:R-:W-:Y:S01]  /*138d0*/  UMOV UR16, 0x0 ;  /* 0x0000000000107882 */ /* 0x000fe20000000000 */
[----:B------:R-:W-:Y:S01]  /*138e0*/  R2UR UR20, R2 ;  /* 0x00000000021472ca */ /* 0x000fe200000e0000 */
[----:B------:R-:W-:Y:S01]  /*138f0*/  UMOV UR17, 0x10000000 ;  /* 0x1000000000117882 */ /* 0x000fe20000000000 */
[----:B------:R-:W-:Y:S01]  /*13900*/  ISETP.GT.AND P1, PT, R13, 0x1, PT ;  /* 0x000000010d00780c */ /* 0x000fe20003f24270 */
[----:B------:R-:W-:Y:S01]  /*13910*/  UIADD3 UR8, UR15, UR8, URZ ;  /* 0x000000080f087290 */ /* 0x000fe2000fffe03f */
[----:B------:R-:W-:Y:S01]  /*13920*/  IADD3 R5, R5, 0x1, RZ ;  /* 0x0000000105057810 */ /* 0x000fe20007ffe0ff */
[----:B------:R-:W-:Y:S01]  /*13930*/  UIADD3.X UR15, URZ, UR25, URZ, UP0, !UPT ;  /* 0x000000193f0f7290 */ /* 0x000fe200087fe43f */
[----:B------:R-:W-:Y:S01]  /*13940*/  VIADD R14, R14, 0x40 ;  /* 0x000000400e0e7836 */ /* 0x000fe20000000000 */
[----:B------:R-:W-:Y:S01]  /*13950*/  UIADD3 UR18, UR11, 0x1c180, URZ ;  /* 0x0001c1800b127890 */ /* 0x000fe2000fffe03f */
[----:B------:R-:W-:-:S02]  /*13960*/  ISETP.NE.AND P0, PT, R5, 0x7, PT ;  /* 0x000000070500780c */ /* 0x000fc40003f05270 */
[----:B------:R-:W-:Y:S02]  /*13970*/  UMOV UR11, UR19 ;  /* 0x00000013000b7c82 */ /* 0x000fe40008000000 */
[----:B------:R-:W-:Y:S02]  /*13980*/  SEL R12, RZ, 0x1, P0 ;  /* 0x00000001ff0c7807 */ /* 0x000fe40000000000 */
[----:B------:R0:W-:Y:S01]  /*13990*/  UTMALDG.3D.MULTICAST [UR8], [UR14], UR21, desc[UR16] ;  /* 0x000010080e0073b4 */ /* 0x0001e20008011815 */
[----:B------:R-:W-:Y:S02]  /*139a0*/  SEL R5, R5, RZ, P0 ;  /* 0x000000ff05057207 */ /* 0x000fe40000000000 */
[----:B------:R-:W-:Y:S01]  /*139b0*/  LOP3.LUT R3, R3, R12, RZ, 0x3c, !PT ;  /* 0x0000000c03037212 */ /* 0x000fe200078e3cff */
[----:B0-----:R-:W-:Y:S01]  /*139c0*/  UMOV UR8, UR18 ;  /* 0x0000001200087c82 */ /* 0x001fe20008000000 */
[----:B------:R-:W-:Y:S02]  /*139d0*/  UMOV UR11, UR20 ;  /* 0x00000014000b7c82 */ /* 0x000fe40008000000 */
[----:B------:R0:W-:Y:S02]  /*139e0*/  UTMALDG.3D [UR8], [UR28], desc[UR16] ;  /* 0x000010081c0075b4 */ /* 0x0001e40008011000 */
[----:B0-----:R-:W-:Y:S05]  /*139f0*/  @P1 BRA `(.L_x_562) ;  /* 0xfffffffc00381947 */ /* 0x001fea000383ffff */
.L_x_559:
[----:B------:R-:W-:Y:S05]  /*13a00*/  BSYNC B1 ;  /* 0x0000000000017941 */ /* 0x000fea0003800000 */
.L_x_558:
[----:B------:R-:W2:Y:S01]  /*13a10*/  LDL.LU R16, [R1+0x200] ;  /* 0x0002000001107983 */ /* 0x000ea20000300800 */
[----:B------:R-:W-:Y:S01]  /*13a20*/  LOP3.LUT P1, RZ, R10, 0xff, RZ, 0xc0, !PT ;  /* 0x000000ff0aff7812 */ /* 0x000fe2000782c0ff */
[----:B------:R-:W-:Y:S01]  /*13a30*/  VIADD R6, R6, UR7 ;  /* 0x0000000706067c36 */ /* 0x000fe20008000000 */
[----:B------:R-:W-:Y:S01]  /*13a40*/  ULDC.64 UR8, c[0x0][0x650] ;  /* 0x0001940000087ab9 */ /* 0x000fe20000000a00 */
[----:B------:R-:W3:Y:S01]  /*13a50*/  LDL.LU R15, [R1+0x204] ;  /* 0x00020400010f7983 */ /* 0x000ee20000300800 */
[----:B------:R-:W-:Y:S01]  /*13a60*/  UISETP.GE.U32.AND UP0, UPT, UR7, 0x7, UPT ;  /* 0x000000070700788c */ /* 0x000fe2000bf06070 */
[C---:B------:R-:W-:Y:S01]  /*13a70*/  IMAD.WIDE.U32 R2, R6.reuse, 0x24924925, RZ ;  /* 0x2492492506027825 */ /* 0x040fe200078e00ff */
[C---:B------:R-:W-:Y:S01]  /*13a80*/  ISETP.GT.U32.AND P0, PT, R6.reuse, 0x6, PT ;  /* 0x000000060600780c */ /* 0x040fe20003f04070 */
[----:B------:R-:W-:Y:S01]  /*13a90*/  BSSY B1, `(.L_x_563) ;  /* 0x0000074000017945 */ /* 0x000fe20003800000 */
[----:B------:R-:W-:Y:S02]  /*13aa0*/  MOV R11, 0xffffffff ;  /* 0xffffffff000b7802 */ /* 0x000fe40000000f00 */
[----:B------:R-:W-:-:S02]  /*13ab0*/  IADD3 R2, R6, -R3, RZ ;  /* 0x8000000306027210 */ /* 0x000fc40007ffe0ff */
[----:B------:R-:W-:Y:S01]  /*13ac0*/  PRMT R10, RZ, 0x7610, R10 ;  /* 0x00007610ff0a7816 */ /* 0x000fe2000000000a */
[----:B------:R-:W0:Y:S01]  /*13ad0*/  @P1 S2R R7, SR_CgaCtaId ;  /* 0x0000000000071919 */ /* 0x000e220000008800 */
[----:B------:R-:W-:Y:S01]  /*13ae0*/  LEA.HI R2, R2, R3, RZ, 0x1f ;  /* 0x0000000302027211 */ /* 0x000fe200078ff8ff */
[----:B------:R-:W-:Y:S01]  /*13af0*/  IMAD.U32 R3, RZ, RZ, UR7 ;  /* 0x00000007ff037e24 */ /* 0x000fe2000f8e00ff */
[----:B------:R-:W-:-:S04]  /*13b00*/  @P1 MOV R4, 0x400 ;  /* 0x0000040000041802 */ /* 0x000fc80000000f00 */
[----:B------:R-:W-:-:S04]  /*13b10*/  ISETP.LT.U32.AND P0, PT, R3, 0x7, P0 ;  /* 0x000000070300780c */ /* 0x000fc80000701070 */
[----:B------:R-:W-:-:S04]  /*13b20*/  SEL R3, RZ, 0x1, !P0 ;  /* 0x00000001ff037807 */ /* 0x000fc80004000000 */
[----:B------:R-:W-:Y:S02]  /*13b30*/  LOP3.LUT R0, R0, R3, RZ, 0x3c, !PT ;  /* 0x0000000300007212 */ /* 0x000fe400078e3cff */
[----:B------:R-:W-:Y:S01]  /*13b40*/  SHF.R.U32.HI R3, RZ, 0x2, R2 ;  /* 0x00000002ff037819 */ /* 0x000fe20000011602 */
[----:B------:R-:W-:-:S04]  /*13b50*/  IMAD.MOV.U32 R2, RZ, RZ, -0x1 ;  /* 0xffffffffff027424 */ /* 0x000fc800078e00ff */
[----:B------:R-:W-:Y:S01]  /*13b60*/  IMAD R6, R3, -0x7, R6 ;  /* 0xfffffff903067824 */ /* 0x000fe200078e0206 */
[----:B0-----:R-:W-:-:S04]  /*13b70*/  @P1 LEA R4, R7, R4, 0x18 ;  /* 0x0000000407041211 */ /* 0x001fc800078ec0ff */
[----:B------:R0:W-:Y:S01]  /*13b80*/  @P1 SYNCS.ARRIVE.TRANS64.A1T0 RZ, [R4+URZ+0x88], RZ ;  /* 0x000088ff04ff19a7 */ /* 0x0001e2000810003f */
[----:B------:R-:W-:Y:S01]  /*13b90*/  PLOP3.LUT P1, PT, PT, PT, UP0, 0x80, 0x0 ;  /* 0x000000000000781c */ /* 0x000fe20003f2f008 */
[----:B0-----:R-:W-:-:S12]  /*13ba0*/  IMAD.MOV.U32 R4, RZ, RZ, -0x1 ;  /* 0xffffffffff047424 */ /* 0x001fd800078e00ff */
[--C-:B------:R-:W-:Y:S02]  /*13bb0*/  @P1 LOP3.LUT R0, R0, 0x1, R3.reuse, 0x78, !PT ;  /* 0x0000000100001812 */ /* 0x100fe400078e7803 */
[----:B------:R-:W-:Y:S02]  /*13bc0*/  PRMT R3, RZ, 0x7610, R3 ;  /* 0x00007610ff037816 */ /* 0x000fe40000000003 */
[----:B---3--:R-:W-:-:S04]  /*13bd0*/  IADD3 R15, P0, R15, UR22, RZ ;  /* 0x000000160f0f7c10 */ /* 0x008fc8000ff1e0ff */
[----:B--2---:R-:W-:Y:S01]  /*13be0*/  IADD3.X R16, R16, UR13, RZ, P0, !PT ;  /* 0x0000000d10107c10 */ /* 0x004fe200087fe4ff */
[----:B------:R0:W-:Y:S01]  /*13bf0*/  STL [R1+0x204], R15 ;  /* 0x0002040f01007387 */ /* 0x0001e20000100800 */
[----:B------:R-:W-:-:S03]  /*13c00*/  ISETP.GE.U32.AND P0, PT, R15, UR8, PT ;  /* 0x000000080f007c0c */ /* 0x000fc6000bf06070 */
[----:B------:R0:W-:Y:S01]  /*13c10*/  STL [R1+0x200], R16 ;  /* 0x0002001001007387 */ /* 0x0001e20000100800 */
[----:B------:R-:W-:-:S13]  /*13c20*/  ISETP.GE.U32.AND.EX P0, PT, R16, UR9, PT, P0 ;  /* 0x0000000910007c0c */ /* 0x000fda000bf06100 */
[----:B0-----:R-:W-:Y:S05]  /*13c30*/  @P0 BRA `(.L_x_564) ;  /* 0x0000000400640947 */ /* 0x001fea0003800000 */
[----:B------:R-:W0:Y:S01]  /*13c40*/  S2R R9, SR_CTAID.X ;  /* 0x0000000000097919 */ /* 0x000e220000002500 */
[----:B------:R-:W-:Y:S01]  /*13c50*/  ULDC UR8, c[0x0][0x150] ;  /* 0x0000540000087ab9 */ /* 0x000fe20000000800 */
[----:B------:R-:W1:Y:S01]  /*13c60*/  LDC R4, c[0x0][0x144] ;  /* 0x00005100ff047b82 */ /* 0x000e620000000800 */
[----:B------:R-:W-:Y:S01]  /*13c70*/  UISETP.NE.AND UP0, UPT, UR46, URZ, UPT ;  /* 0x0000003f2e00728c */ /* 0x000fe2000bf05270 */
[----:B------:R-:W2:Y:S01]  /*13c80*/  S2R R5, SR_CTAID.Y ;  /* 0x0000000000057919 */ /* 0x000ea20000002600 */
[----:B------:R-:W-:-:S04]  /*13c90*/  ULDC UR11, c[0x0][0x630] ;  /* 0x00018c00000b7ab9 */ /* 0x000fc80000000800 */
[----:B------:R-:W-:Y:S01]  /*13ca0*/  PLOP3.LUT P0, PT, PT, PT, UP0, 0x80, 0x0 ;  /* 0x000000000000781c */ /* 0x000fe20003f0f008 */
[----:B------:R-:W3:Y:S01]  /*13cb0*/  LDC R12, c[0x0][0x148] ;  /* 0x00005200ff0c7b82 */ /* 0x000ee20000000800 */
[----:B0-----:R-:W-:Y:S02]  /*13cc0*/  I2FP.F32.U32 R2, R9 ;  /* 0x0000000900027245 */ /* 0x001fe40000201000 */
[----:B--2---:R-:W-:-:S03]  /*13cd0*/  I2FP.F32.U32 R3, R5 ;  /* 0x0000000500037245 */ /* 0x004fc60000201000 */
[----:B------:R-:W-:Y:S01]  /*13ce0*/  FMUL R2, R2, UR8 ;  /* 0x0000000802027c20 */ /* 0x000fe20008400000 */
[----:B------:R-:W-:Y:S02]  /*13cf0*/  ULDC UR8, c[0x0][0x154] ;  /* 0x0000550000087ab9 */ /* 0x000fe40000000800 */
[----:B------:R-:W-:Y:S01]  /*13d00*/  FMUL R11, R3, UR8 ;  /* 0x00000008030b7c20 */ /* 0x000fe20008400000 */
[----:B------:R-:W-:Y:S02]  /*13d10*/  ULDC.64 UR8, c[0x0][0x628] ;  /* 0x00018a0000087ab9 */ /* 0x000fe40000000a00 */
[----:B------:R-:W0:Y:S08]  /*13d20*/  F2I.U32.TRUNC.NTZ R2, R2 ;  /* 0x0000000200027305 */ /* 0x000e30000020f000 */
[----:B------:R-:W2:Y:S01]  /*13d30*/  F2I.U32.TRUNC.NTZ R11, R11 ;  /* 0x0000000b000b7305 */ /* 0x000ea2000020f000 */
[----:B0-----:R-:W-:-:S02]  /*13d40*/  IMAD.MOV R3, RZ, RZ, -R2 ;  /* 0x000000ffff037224 */ /* 0x001fc400078e0a02 */
[----:B------:R-:W-:Y:S02]  /*13d50*/  IMAD.MOV.U32 R2, RZ, RZ, R15 ;  /* 0x000000ffff027224 */ /* 0x000fe400078e000f */
[----:B-1----:R-:W-:Y:S02]  /*13d60*/  IMAD R9, R4, R3, R9 ;  /* 0x0000000304097224 */ /* 0x002fe400078e0209 */
[----:B--2---:R-:W-:-:S04]  /*13d70*/  IMAD.MOV R3, RZ, RZ, -R11 ;  /* 0x000000ffff037224 */ /* 0x004fc800078e0a0b */
[----:B---3--:R-:W-:Y:S01]  /*13d80*/  @P0 IMAD R9, R12, R3, R5 ;  /* 0x000000030c090224 */ /* 0x008fe200078e0205 */
[----:B------:R-:W-:Y:S02]  /*13d90*/  ISETP.NE.U32.AND P0, PT, RZ, UR8, PT ;  /* 0x00000008ff007c0c */ /* 0x000fe4000bf05070 */
[----:B------:R-:W-:Y:S02]  /*13da0*/  MOV R3, R16 ;  /* 0x0000001000037202 */ /* 0x000fe40000000f00 */
[----:B------:R-:W-:-:S13]  /*13db0*/  ISETP.NE.AND.EX P0, PT, RZ, UR9, PT, P0 ;  /* 0x00000009ff007c0c */ /* 0x000fda000bf05300 */
[----:B------:R-:W-:Y:S05]  /*13dc0*/  @!P0 BRA `(.L_x_565) ;  /* 0x0000000000288947 */ /* 0x000fea0003800000 */
[----:B------:R-:W-:Y:S02]  /*13dd0*/  ULDC UR10, c[0x0][0x634] ;  /* 0x00018d00000a7ab9 */ /* 0x000fe40000000800 */
[----:B------:R-:W-:-:S05]  /*13de0*/  IADD3 R3, P0, R15, UR10, RZ ;  /* 0x0000000a0f037c10 */ /* 0x000fca000ff1e0ff */
[----:B------:R-:W-:-:S04]  /*13df0*/  IMAD.X R11, RZ, RZ, R16, P0 ;  /* 0x000000ffff0b7224 */ /* 0x000fc800000e0610 */
[----:B------:R-:W-:-:S04]  /*13e00*/  IMAD.WIDE.U32 R4, R11, UR8, RZ ;  /* 0x000000080b047c25 */ /* 0x000fc8000f8e00ff */
[----:B------:R-:W-:-:S04]  /*13e10*/  IMAD.WIDE.U32 R4, P0, R3, UR9, R4 ;  /* 0x0000000903047c25 */ /* 0x000fc8000f800004 */
[----:B------:R-:W-:-:S04]  /*13e20*/  IMAD.WIDE.U32 R2, R3, UR8, RZ ;  /* 0x0000000803027c25 */ /* 0x000fc8000f8e00ff */
[----:B------:R-:W-:Y:S01]  /*13e30*/  IMAD.MOV.U32 R2, RZ, RZ, R5 ;  /* 0x000000ffff027224 */ /* 0x000fe200078e0005 */
[----:B------:R-:W-:Y:S01]  /*13e40*/  IADD3 RZ, P1, R3, R4, RZ ;  /* 0x0000000403ff7210 */ /* 0x000fe20007f3e0ff */
[----:B------:R-:W-:-:S04]  /*13e50*/  IMAD.X R3, RZ, RZ, RZ, P0 ;  /* 0x000000ffff037224 */ /* 0x000fc800000e06ff */
[----:B------:R-:W-:-:S08]  /*13e60*/  IMAD.WIDE.U32.X R2, R11, UR9, R2, P1 ;  /* 0x000000090b027c25 */ /* 0x000fd000088e0402 */
.L_x_565:
[--C-:B------:R-:W-:Y:S01]  /*13e70*/  SHF.R.U64 R11, R2, UR11, R3.reuse ;  /* 0x0000000b020b7c19 */ /* 0x100fe20008001203 */
[----:B------:R-:W-:Y:S01]  /*13e80*/  ULDC.64 UR8, c[0x0][0x620] ;  /* 0x0001880000087ab9 */ /* 0x000fe20000000a00 */
[----:B------:R-:W-:Y:S01]  /*13e90*/  SHF.R.U32.HI R2, RZ, UR11, R3 ;  /* 0x0000000bff027c19 */ /* 0x000fe20008011603 */
[----:B------:R-:W-:Y:S01]  /*13ea0*/  IMAD.MOV.U32 R3, RZ, RZ, R16 ;  /* 0x000000ffff037224 */ /* 0x000fe200078e0010 */
[----:B------:R-:W-:Y:S01]  /*13eb0*/  IADD3 R13, P0, RZ, -R11, RZ ;  /* 0x8000000bff0d7210 */ /* 0x000fe20007f1e0ff */
[----:B------:R-:W-:-:S03]  /*13ec0*/  ULDC.64 UR10, c[0x0][0x640] ;  /* 0x00019000000a7ab9 */ /* 0x000fc60000000a00 */
[----:B------:R-:W-:Y:S02]  /*13ed0*/  IADD3.X R2, RZ, ~R2, RZ, P0, !PT ;  /* 0x80000002ff027210 */ /* 0x000fe400007fe4ff */
[----:B------:R-:W-:-:S03]  /*13ee0*/  ISETP.NE.U32.AND P0, PT, RZ, UR10, PT ;  /* 0x0000000aff007c0c */ /* 0x000fc6000bf05070 */
[----:B------:R-:W-:Y:S01]  /*13ef0*/  IMAD R2, R2, UR8, RZ ;  /* 0x0000000802027c24 */ /* 0x000fe2000f8e02ff */
[----:B------:R-:W-:-:S03]  /*13f00*/  ISETP.NE.AND.EX P0, PT, RZ, UR11, PT, P0 ;  /* 0x0000000bff007c0c */ /* 0x000fc6000bf05300 */
[----:B------:R-:W-:Y:S02]  /*13f10*/  IMAD R5, R13, UR9, R2 ;  /* 0x000000090d057c24 */ /* 0x000fe4000f8e0202 */
[----:B------:R-:W-:-:S04]  /*13f20*/  IMAD.MOV.U32 R2, RZ, RZ, R15 ;  /* 0x000000ffff027224 */ /* 0x000fc800078e000f */
[----:B------:R-:W-:Y:S01]  /*13f30*/  IMAD.WIDE.U32 R2, R13, UR8, R2 ;  /* 0x000000080d027c25 */ /* 0x000fe2000f8e0002 */
[----:B------:R-:W-:-:S03]  /*13f40*/  ULDC UR8, c[0x0][0x618] ;  /* 0x0001860000087ab9 */ /* 0x000fc60000000800 */
[----:B------:R-:W-:-:S05]  /*13f50*/  IMAD.IADD R3, R3, 0x1, R5 ;  /* 0x0000000103037824 */ /* 0x000fca00078e0205 */
[--C-:B------:R-:W-:Y:S02]  /*13f60*/  SHF.R.U64 R12, R2, UR8, R3.reuse ;  /* 0x00000008020c7c19 */ /* 0x100fe40008001203 */
[----:B------:R-:W-:Y:S01]  /*13f70*/  SHF.R.U32.HI R3, RZ, UR8, R3 ;  /* 0x00000008ff037c19 */ /* 0x000fe20008011603 */
[----:B------:R-:W-:-:S03]  /*13f80*/  ULDC UR8, c[0x0][0x608] ;  /* 0x0001820000087ab9 */ /* 0x000fc60000000800 */
[--C-:B------:R-:W-:Y:S02]  /*13f90*/  SHF.R.U32.HI R2, RZ, UR8, R3.reuse ;  /* 0x00000008ff027c19 */ /* 0x100fe40008011603 */
[----:B------:R-:W-:Y:S01]  /*13fa0*/  SHF.R.U64 R13, R12, UR8, R3 ;  /* 0x000000080c0d7c19 */ /* 0x000fe20008001203 */
[----:B------:R-:W-:Y:S02]  /*13fb0*/  ULDC UR8, c[0x0][0x658] ;  /* 0x0001960000087ab9 */ /* 0x000fe40000000800 */
[--C-:B------:R-:W-:Y:S02]  /*13fc0*/  SHF.R.U32.HI R15, RZ, UR8, R2.reuse ;  /* 0x00000008ff0f7c19 */ /* 0x100fe40008011602 */
[----:B------:R-:W-:-:S03]  /*13fd0*/  SHF.R.U64 R14, R13, UR8, R2 ;  /* 0x000000080d0e7c19 */ /* 0x000fc60008001202 */
[----:B------:R-:W-:Y:S01]  /*13fe0*/  IMAD.MOV.U32 R3, RZ, RZ, R15 ;  /* 0x000000ffff037224 */ /* 0x000fe200078e000f */
[----:B------:R-:W-:Y:S01]  /*13ff0*/  MOV R2, R14 ;  /* 0x0000000e00027202 */ /* 0x000fe20000000f00 */
[----:B------:R-:W-:Y:S06]  /*14000*/  @!P0 BRA `(.L_x_566) ;  /* 0x0000000000288947 */ /* 0x000fec0003800000 */
[----:B------:R-:W-:Y:S02]  /*14010*/  ULDC UR8, c[0x0][0x64c] ;  /* 0x0001930000087ab9 */ /* 0x000fe40000000800 */
[----:B------:R-:W-:-:S05]  /*14020*/  IADD3 R3, P0, R14, UR8, RZ ;  /* 0x000000080e037c10 */ /* 0x000fca000ff1e0ff */
[----:B------:R-:W-:-:S04]  /*14030*/  IMAD.X R15, RZ, RZ, R15, P0 ;  /* 0x000000ffff0f7224 */ /* 0x000fc800000e060f */
[----:B------:R-:W-:-:S04]  /*14040*/  IMAD.WIDE.U32 R4, R15, UR10, RZ ;  /* 0x0000000a0f047c25 */ /* 0x000fc8000f8e00ff */
[----:B------:R-:W-:-:S04]  /*14050*/  IMAD.WIDE.U32 R4, P0, R3, UR11, R4 ;  /* 0x0000000b03047c25 */ /* 0x000fc8000f800004 */
[----:B------:R-:W-:Y:S01]  /*14060*/  IMAD.WIDE.U32 R2, R3, UR10, RZ ;  /* 0x0000000a03027c25 */ /* 0x000fe2000f8e00ff */
[----:B------:R-:W-:-:S04]  /*14070*/  MOV R2, R5 ;  /* 0x0000000500027202 */ /* 0x000fc80000000f00 */
[----:B------:R-:W-:Y:S01]  /*14080*/  IADD3 RZ, P1, R3, R4, RZ ;  /* 0x0000000403ff7210 */ /* 0x000fe20007f3e0ff */
[----:B------:R-:W-:-:S04]  /*14090*/  IMAD.X R3, RZ, RZ, RZ, P0 ;  /* 0x000000ffff037224 */ /* 0x000fc800000e06ff */
[----:B------:R-:W-:-:S08]  /*140a0*/  IMAD.WIDE.U32.X R2, R15, UR11, R2, P1 ;  /* 0x0000000b0f027c25 */ /* 0x000fd000088e0402 */
.L_x_566:
[----:B------:R-:W-:Y:S01]  /*140b0*/  ULDC UR8, c[0x0][0x648] ;  /* 0x0001920000087ab9 */ /* 0x000fe20000000800 */
[----:B------:R-:W-:Y:S01]  /*140c0*/  LOP3.LUT R13, R13, UR6, RZ, 0xc0, !PT ;  /* 0x000000060d0d7c12 */ /* 0x000fe2000f8ec0ff */
[----:B------:R-:W-:Y:S01]  /*140d0*/  UISETP.NE.AND UP0, UPT, UR46, URZ, UPT ;  /* 0x0000003f2e00728c */ /* 0x000fe2000bf05270 */
[----:B------:R-:W-:Y:S01]  /*140e0*/  SHF.R.U64 R2, R2, UR8, R3 ;  /* 0x0000000802027c19 */ /* 0x000fe20008001203 */
[----:B------:R-:W-:-:S04]  /*140f0*/  ULDC UR8, c[0x0][0x638] ;  /* 0x00018e0000087ab9 */ /* 0x000fc80000000800 */
[----:B------:R-:W-:Y:S01]  /*14100*/  IMAD.MOV R3, RZ, RZ, -R2 ;  /* 0x000000ffff037224 */ /* 0x000fe200078e0a02 */
[----:B------:R-:W-:Y:S01]  /*14110*/  PLOP3.LUT P0, PT, PT, PT, UP0, 0x40, 0x0 ;  /* 0x000000000000781c */ /* 0x000fe20003f0e808 */
[----:B------:R-:W-:Y:S01]  /*14120*/  IMAD R4, R2, UR5, R13 ;  /* 0x0000000502047c24 */ /* 0x000fe2000f8e020d */
[----:B------:R-:W-:Y:S01]  /*14130*/  PLOP3.LUT P1, PT, PT, PT, UP0, 0x40, 0x0 ;  /* 0x000000000000781c */ /* 0x000fe20003f2e808 */
[----:B------:R-:W-:Y:S01]  /*14140*/  IMAD R14, R3, UR8, R14 ;  /* 0x00000008030e7c24 */ /* 0x000fe2000f8e020e */
[----:B------:R-:W-:Y:S01]  /*14150*/  ULDC UR8, c[0x0][0x610] ;  /* 0x0001840000087ab9 */ /* 0x000fe20000000800 */
[----:B------:R-:W-:Y:S01]  /*14160*/  LOP3.LUT R3, R12, UR4, RZ, 0xc0, !PT ;  /* 0x000000040c037c12 */ /* 0x000fe2000f8ec0ff */
[----:B------:R-:W-:Y:S01]  /*14170*/  IMAD R9, R4, UR8, R9 ;  /* 0x0000000804097c24 */ /* 0x000fe2000f8e0209 */
[----:B------:R-:W-:-:S03]  /*14180*/  ULDC UR8, c[0x0][0x600] ;  /* 0x0001800000087ab9 */ /* 0x000fc60000000800 */
[----:B------:R-:W-:Y:S02]  /*14190*/  IMAD R14, R14, UR8, R3 ;  /* 0x000000080e0e7c24 */ /* 0x000fe4000f8e0203 */
[----:B------:R-:W-:-:S03]  /*141a0*/  IMAD.MOV.U32 R3, RZ, RZ, 0x1 ;  /* 0x00000001ff037424 */ /* 0x000fc600078e00ff */
[----:B------:R-:W-:Y:S02]  /*141b0*/  SEL R2, R14, R9, P0 ;  /* 0x000000090e027207 */ /* 0x000fe40000000000 */
[----:B------:R-:W-:-:S07]  /*141c0*/  SEL R4, R9, R14, P1 ;  /* 0x0000000e09047207 */ /* 0x000fce0000800000 */
.L_x_564:
[----:B------:R-:W-:Y:S05]  /*141d0*/  BSYNC B1 ;  /* 0x0000000000017941 */ /* 0x000fea0003800000 */
.L_x_563:
[----:B------:R-:W-:-:S13]  /*141e0*/  LOP3.LUT P0, RZ, R3, 0xff, RZ, 0xc0, !PT ;  /* 0x000000ff03ff7812 */ /* 0x000fda000780c0ff */
[----:B------:R-:W-:Y:S05]  /*141f0*/  @P0 BRA `(.L_x_567) ;  /* 0xfffffff400000947 */ /* 0x000fea000383ffff */
[----:B------:R-:W-:Y:S05]  /*14200*/  BSYNC B0 ;  /* 0x0000000000007941 */ /* 0x000fea0003800000 */
.L_x_556:
[----:B------:R-:W-:-:S03]  /*14210*/  UMOV UR8, 0xffffffff ;  /* 0xffffffff00087882 */ /* 0x000fc60000000000 */
[----:B------:R-:W-:Y:S05]  /*14220*/  BRA.DIV UR8, `(.L_x_568) ;  /* 0x0000000608847947 */ /* 0x000fea000b800000 */
[----:B------:R-:W-:-:S13]  /*14230*/  ELECT P6, URZ, PT ;  /* 0x00000000003f782f */ /* 0x000fda00038c0000 */
.L_x_585:
[----:B------:R-:W-:Y:S04]  /*14240*/  BSSY B0, `(.L_x_569) ;  /* 0x0000047000007945 */ /* 0x000fe80003800000 */
[----:B------:R-:W-:Y:S05]  /*14250*/  @!P6 BRA `(.L_x_570) ;  /* 0x000000040014e947 */ /* 0x000fea0003800000 */
[----:B------:R-:W-:-:S04]  /*14260*/  ULOP3.LUT UR8, UR40, 0x2, URZ, 0xfc, !UPT ;  /* 0x0000000228087892 */ /* 0x000fc8000f8efc3f */
[----:B------:R-:W-:-:S06]  /*14270*/  UISETP.NE.AND UP0, UPT, UR8, 0x3, UPT ;  /* 0x000000030800788c */ /* 0x000fcc000bf05270 */
[----:B------:R-:W-:-:S13]  /*14280*/  PLOP3.LUT P0, PT, PT, PT, UP0, 0x80, 0x0 ;  /* 0x000000000000781c */ /* 0x000fda0003f0f008 */
[----:B------:R-:W-:Y:S05]  /*14290*/  @!P0 BRA `(.L_x_571) ;  /* 0x0000000000048947 */ /* 0x000fea0003800000 */
[----:B------:R-:W-:Y:S01]  /*142a0*/  BPT.TRAP 0x1 ;  /* 0x000000040000795c */ /* 0x000fe20000300000 */
.L_x_571:
[----:B------:R-:W0:Y:S01]  /*142b0*/  S2R R3, SR_CgaCtaId ;  /* 0x0000000000037919 */ /* 0x000e220000008800 */
[----:B------:R-:W-:-:S04]  /*142c0*/  MOV R2, 0x400 ;  /* 0x0000040000027802 */ /* 0x000fc80000000f00 */
[----:B0-----:R-:W-:Y:S02]  /*142d0*/  LEA R3, R3, R2, 0x18 ;  /* 0x0000000203037211 */ /* 0x001fe400078ec0ff */
[----:B------:R-:W-:-:S03]  /*142e0*/  SHF.L.U32 R2, R0, 0x1f, RZ ;  /* 0x0000001f00027819 */ /* 0x000fc600000006ff */
[----:B------:R-:W-:-:S05]  /*142f0*/  VIADD R3, R3, 0x38 ;  /* 0x0000003803037836 */ /* 0x000fca0000000000 */
[----:B------:R-:W-:-:S04]  /*14300*/  LEA R5, R6, R3, 0x3 ;  /* 0x0000000306057211 */ /* 0x000fc800078e18ff */
[----:B------:R-:W0:Y:S02]  /*14310*/  SYNCS.PHASECHK.TRANS64.TRYWAIT P0, [R5+URZ], R2 ;  /* 0x00000002050075a7 */ /* 0x000e24000800017f */
[----:B0-----:R-:W-:Y:S05]  /*14320*/  @!P0 BRA `(.L_x_572) ;  /* 0x0000000400648947 */ /* 0x001fea0003800000 */
.L_x_586:
[----:B------:R-:W-:-:S05]  /*14330*/  VIADD R6, R6, 0x1 ;  /* 0x0000000106067836 */ /* 0x000fca0000000000 */
[----:B------:R-:W-:-:S04]  /*14340*/  ISETP.NE.AND P0, PT, R6, 0x7, PT ;  /* 0x000000070600780c */ /* 0x000fc80003f05270 */
[----:B0-----:R-:W-:Y:S02]  /*14350*/  SEL R5, RZ, 0x1, P0 ;  /* 0x00000001ff057807 */ /* 0x001fe40000000000 */
[----:B------:R-:W-:Y:S02]  /*14360*/  SEL R6, R6, RZ, P0 ;  /* 0x000000ff06067207 */ /* 0x000fe40000000000 */
[----:B------:R-:W-:-:S03]  /*14370*/  LOP3.LUT R5, R0, R5, RZ, 0x3c, !PT ;  /* 0x0000000500057212 */ /* 0x000fc600078e3cff */
[----:B------:R-:W-:Y:S01]  /*14380*/  IMAD R7, R6, 0x8, R3 ;  /* 0x0000000806077824 */ /* 0x000fe200078e0203 */
[----:B------:R-:W-:-:S04]  /*14390*/  SHF.L.U32 R0, R5, 0x1f, RZ ;  /* 0x0000001f05007819 */ /* 0x000fc800000006ff */
[----:B------:R-:W0:Y:S02]  /*143a0*/  SYNCS.PHASECHK.TRANS64.TRYWAIT P0, [R7+URZ], R0 ;  /* 0x00000000070075a7 */ /* 0x000e24000800017f */
[----:B0-----:R-:W-:Y:S05]  /*143b0*/  @!P0 BRA `(.L_x_573) ;  /* 0x0000000400548947 */ /* 0x001fea0003800000 */
.L_x_587:
[----:B0-----:R-:W-:-:S05]  /*143c0*/  VIADD R0, R6, 0x1 ;  /* 0x0000000106007836 */ /* 0x001fca0000000000 */
[----:B------:R-:W-:-:S04]  /*143d0*/  ISETP.NE.AND P0, PT, R0, 0x7, PT ;  /* 0x000000070000780c */ /* 0x000fc80003f05270 */
[----:B------:R-:W-:Y:S02]  /*143e0*/  SEL R2, RZ, 0x1, P0 ;  /* 0x00000001ff027807 */ /* 0x000fe40000000000 */
[----:B------:R-:W-:Y:S02]  /*143f0*/  SEL R4, R0, RZ, P0 ;  /* 0x000000ff00047207 */ /* 0x000fe40000000000 */
[----:B------:R-:W-:Y:S02]  /*14400*/  LOP3.LUT R5, R5, R2, RZ, 0x3c, !PT ;  /* 0x0000000205057212 */ /* 0x000fe400078e3cff */
[----:B------:R-:W-:Y:S02]  /*14410*/  LEA R7, R4, R3, 0x3 ;  /* 0x0000000304077211 */ /* 0x000fe400078e18ff */
[----:B------:R-:W-:-:S04]  /*14420*/  SHF.L.U32 R0, R5, 0x1f, RZ ;  /* 0x0000001f05007819 */ /* 0x000fc800000006ff */
[----:B------:R-:W0:Y:S02]  /*14430*/  SYNCS.PHASECHK.TRANS64.TRYWAIT P0, [R7+URZ], R0 ;  /* 0x00000000070075a7 */ /* 0x000e24000800017f */
[----:B0-----:R-:W-:Y:S05]  /*14440*/  @!P0 BRA `(.L_x_574) ;  /* 0x0000000400448947 */ /* 0x001fea0003800000 */
.L_x_588:
[----:B0-----:R-:W-:-:S05]  /*14450*/  VIADD R0, R4, 0x1 ;  /* 0x0000000104007836 */ /* 0x001fca0000000000 */
[----:B------:R-:W-:-:S04]  /*14460*/  ISETP.NE.AND P0, PT, R0, 0x7, PT ;  /* 0x000000070000780c */ /* 0x000fc80003f05270 */
[----:B------:R-:W-:Y:S02]  /*14470*/  SEL R2, RZ, 0x1, P0 ;  /* 0x00000001ff027807 */ /* 0x000fe40000000000 */
[----:B------:R-:W-:Y:S02]  /*14480*/  SEL R4, R0, RZ, P0 ;  /* 0x000000ff00047207 */ /* 0x000fe40000000000 */
[----:B------:R-:W-:-:S03]  /*14490*/  LOP3.LUT R5, R5, R2, RZ, 0x3c, !PT ;  /* 0x0000000205057212 */ /* 0x000fc600078e3cff */
[----:B------:R-:W-:Y:S01]  /*144a0*/  IMAD R7, R4, 0x8, R3 ;  /* 0x0000000804077824 */ /* 0x000fe200078e0203 */
[----:B------:R-:W-:-:S04]  /*144b0*/  SHF.L.U32 R0, R5, 0x1f, RZ ;  /* 0x0000001f05007819 */ /* 0x000fc800000006ff */
[----:B------:R-:W0:Y:S02]  /*144c0*/  SYNCS.PHASECHK.TRANS64.TRYWAIT P0, [R7+URZ], R0 ;  /* 0x00000000070075a7 */ /* 0x000e24000800017f */
[----:B0-----:R-:W-:Y:S05]  /*144d0*/  @!P0 BRA `(.L_x_575) ;  /* 0x0000000400348947 */ /* 0x001fea0003800000 */
.L_x_589:
        /* <DEDUP_REMOVED lines=9> */
.L_x_590:
        /* <DEDUP_REMOVED lines=9> */
.L_x_591:
[----:B0-----:R-:W-:-:S05]  /*14600*/  VIADD R0, R4, 0x1 ;  /* 0x0000000104007836 */ /* 0x001fca0000000000 */
[----:B------:R-:W-:-:S04]  /*14610*/  ISETP.NE.AND P0, PT, R0, 0x7, PT ;  /* 0x000000070000780c */ /* 0x000fc80003f05270 */
[----:B------:R-:W-:Y:S02]  /*14620*/  SEL R2, RZ, 0x1, P0 ;  /* 0x00000001ff027807 */ /* 0x000fe40000000000 */
[----:B------:R-:W-:Y:S02]  /*14630*/  SEL R0, R0, RZ, P0 ;  /* 0x000000ff00007207 */ /* 0x000fe40000000000 */
[----:B------:R-:W-:Y:S02]  /*14640*/  LOP3.LUT R2, R5, R2, RZ, 0x3c, !PT ;  /* 0x0000000205027212 */ /* 0x000fe400078e3cff */
[----:B------:R-:W-:Y:S02]  /*14650*/  LEA R3, R0, R3, 0x3 ;  /* 0x0000000300037211 */ /* 0x000fe400078e18ff */
[----:B------:R-:W-:-:S07]  /*14660*/  SHF.L.U32 R0, R2, 0x1f, RZ ;  /* 0x0000001f02007819 */ /* 0x000fce00000006ff */
.L_x_578:
[----:B0-----:R0:W1:Y:S02]  /*14670*/  SYNCS.PHASECHK.TRANS64.TRYWAIT P0, [R3+URZ], R0 ;  /* 0x00000000030075a7 */ /* 0x001064000800017f */
[----:B-1----:R-:W-:Y:S05]  /*14680*/  @!P0 NANOSLEEP.SYNCS 0x989680 ;  /* 0x009896800000895d */ /* 0x002fea0003900000 */
[----:B------:R-:W1:Y:S02]  /*14690*/  @!P0 SYNCS.PHASECHK.TRANS64 P0, [R3+URZ], R0 ;  /* 0x00000000030085a7 */ /* 0x000e64000800007f */
[----:B-1----:R-:W-:Y:S05]  /*146a0*/  @!P0 BRA `(.L_x_578) ;  /* 0xfffffffc00f08947 */ /* 0x002fea000383ffff */
.L_x_570:
[----:B------:R-:W-:Y:S05]  /*146b0*/  BSYNC B0 ;  /* 0x0000000000007941 */ /* 0x000fea0003800000 */
.L_x_569:
[----:B------:R-:W-:Y:S05]  /*146c0*/  EXIT ;  /* 0x000000000000794d */ /* 0x000fea0003800000 */
.L_x_21:
[----:B--2---:R2:W3:Y:S02]  /*146d0*/  SYNCS.PHASECHK.TRANS64.TRYWAIT P1, [R3+URZ], R2 ;  /* 0x00000002030075a7 */ /* 0x0044e4000802017f */
[----:B---3--:R-:W-:Y:S05]  /*146e0*/  @!P1 NANOSLEEP.SYNCS 0x989680 ;  /* 0x009896800000995d */ /* 0x008fea0003900000 */
[----:B------:R-:W3:Y:S02]  /*146f0*/  @!P1 SYNCS.PHASECHK.TRANS64 P1, [R3+URZ], R2 ;  /* 0x00000002030095a7 */ /* 0x000ee4000802007f */
[----:B---3--:R-:W-:Y:S05]  /*14700*/  @!P1 BRA `(.L_x_21) ;  /* 0xfffffffc00f09947 */ /* 0x008fea000383ffff */
[----:B------:R-:W-:Y:S05]  /*14710*/  BRA `(.L_x_20) ;  /* 0xfffffecc00f87947 */ /* 0x000fea000383ffff */
.L_x_26:
[----:B-1----:R1:W2:Y:S02]  /*14720*/  SYNCS.PHASECHK.TRANS64.TRYWAIT P1, [R4+URZ], R5 ;  /* 0x00000005040075a7 */ /* 0x0022a4000802017f */
[----:B--2---:R-:W-:Y:S05]  /*14730*/  @!P1 NANOSLEEP.SYNCS 0x989680 ;  /* 0x009896800000995d */ /* 0x004fea0003900000 */
[----:B------:R-:W2:Y:S02]  /*14740*/  @!P1 SYNCS.PHASECHK.TRANS64 P1, [R4+URZ], R5 ;  /* 0x00000005040095a7 */ /* 0x000ea4000802007f */
[----:B--2---:R-:W-:Y:S05]  /*14750*/  @!P1 BRA `(.L_x_26) ;  /* 0xfffffffc00f09947 */ /* 0x004fea000383ffff */
[----:B------:R-:W-:Y:S05]  /*14760*/  BRA `(.L_x_25) ;  /* 0xfffffee4004c7947 */ /* 0x000fea000383ffff */
.L_x_557:
[----:B------:R-:W-:Y:S01]  /*14770*/  BSSY B1, `(.L_x_579) ;  /* 0x0000006000017945 */ /* 0x000fe20003800000 */
[----:B------:R-:W-:-:S07]  /*14780*/  IMAD.MOV.U32 R15, RZ, RZ, -0x1 ;  /* 0xffffffffff0f7424 */ /* 0x000fce00078e00ff */
[----:B------:R-:W-:Y:S05]  /*14790*/  WARPSYNC.COLLECTIVE R15, `(.L_x_580) ;  /* 0x000000000f0c7348 */ /* 0x000fea0003c00000 */
[----:B------:R-:W-:Y:S02]  /*147a0*/  ELECT P6, UR62, PT ;  /* 0x00000000003e782f */ /* 0x000fe400038c0000 */
[----:B------:R-:W-:Y:S01]  /*147b0*/  MOV R14, UR62 ;  /* 0x0000003e000e7c02 */ /* 0x000fe20008000f00 */
[----:B------:R-:W-:Y:S10]  /*147c0*/  ENDCOLLECTIVE ;  /* 0x000000000000791b */ /* 0x000ff40003800000 */
.L_x_580:
[----:B------:R-:W-:Y:S05]  /*147d0*/  BSYNC B1 ;  /* 0x0000000000017941 */ /* 0x000fea0003800000 */
.L_x_579:
[----:B------:R-:W-:Y:S05]  /*147e0*/  BRA `(.L_x_581) ;  /* 0xffffffec00907947 */ /* 0x000fea000383ffff */
.L_x_560:
[----:B0-----:R0:W1:Y:S02]  /*147f0*/  SYNCS.PHASECHK.TRANS64.TRYWAIT P0, [R12+URZ+0x38], R9 ;  /* 0x000038090c0075a7 */ /* 0x001064000800017f */
[----:B-1----:R-:W-:Y:S05]  /*14800*/  @!P0 NANOSLEEP.SYNCS 0x989680 ;  /* 0x009896800000895d */ /* 0x002fea0003900000 */
[----:B------:R-:W1:Y:S02]  /*14810*/  @!P0 SYNCS.PHASECHK.TRANS64 P0, [R12+URZ+0x38], R9 ;  /* 0x000038090c0085a7 */ /* 0x000e64000800007f */
[----:B-1----:R-:W-:Y:S05]  /*14820*/  @!P0 BRA `(.L_x_560) ;  /* 0xfffffffc00f08947 */ /* 0x002fea000383ffff */
[----:B------:R-:W-:Y:S05]  /*14830*/  BRA `(.L_x_582) ;  /* 0xffffffec00d07947 */ /* 0x000fea000383ffff */
.L_x_568:
[----:B------:R-:W-:Y:S01]  /*14840*/  BSSY B0, `(.L_x_583) ;  /* 0x0000006000007945 */ /* 0x000fe20003800000 */
[----:B------:R-:W-:-:S07]  /*14850*/  IMAD.MOV.U32 R15, RZ, RZ, -0x1 ;  /* 0xffffffffff0f7424 */ /* 0x000fce00078e00ff */
[----:B------:R-:W-:Y:S05]  /*14860*/  WARPSYNC.COLLECTIVE R15, `(.L_x_584) ;  /* 0x000000000f0c7348 */ /* 0x000fea0003c00000 */
[----:B------:R-:W-:Y:S02]  /*14870*/  ELECT P6, UR62, PT ;  /* 0x00000000003e782f */ /* 0x000fe400038c0000 */
[----:B------:R-:W-:Y:S01]  /*14880*/  MOV R14, UR62 ;  /* 0x0000003e000e7c02 */ /* 0x000fe20008000f00 */
[----:B------:R-:W-:Y:S10]  /*14890*/  ENDCOLLECTIVE ;  /* 0x000000000000791b */ /* 0x000ff40003800000 */
.L_x_584:
[----:B------:R-:W-:Y:S05]  /*148a0*/  BSYNC B0 ;  /* 0x0000000000007941 */ /* 0x000fea0003800000 */
.L_x_583:
[----:B------:R-:W-:Y:S05]  /*148b0*/  BRA `(.L_x_585) ;  /* 0xfffffff800607947 */ /* 0x000fea000383ffff */
.L_x_572:
[----:B0-----:R0:W1:Y:S02]  /*148c0*/  SYNCS.PHASECHK.TRANS64.TRYWAIT P0, [R5+URZ], R2 ;  /* 0x00000002050075a7 */ /* 0x001064000800017f */
[----:B-1----:R-:W-:Y:S05]  /*148d0*/  @!P0 NANOSLEEP.SYNCS 0x989680 ;  /* 0x009896800000895d */ /* 0x002fea0003900000 */
[----:B------:R-:W1:Y:S02]  /*148e0*/  @!P0 SYNCS.PHASECHK.TRANS64 P0, [R5+URZ], R2 ;  /* 0x00000002050085a7 */ /* 0x000e64000800007f */
[----:B-1----:R-:W-:Y:S05]  /*148f0*/  @!P0 BRA `(.L_x_572) ;  /* 0xfffffffc00f08947 */ /* 0x002fea000383ffff */
[----:B------:R-:W-:Y:S05]  /*14900*/  BRA `(.L_x_586) ;  /* 0xfffffff800887947 */ /* 0x000fea000383ffff */
.L_x_573:
[----:B0-----:R0:W1:Y:S02]  /*14910*/  SYNCS.PHASECHK.TRANS64.TRYWAIT P0, [R7+URZ], R0 ;  /* 0x00000000070075a7 */ /* 0x001064000800017f */
[----:B-1----:R-:W-:Y:S05]  /*14920*/  @!P0 NANOSLEEP.SYNCS 0x989680 ;  /* 0x009896800000895d */ /* 0x002fea0003900000 */
[----:B------:R-:W1:Y:S02]  /*14930*/  @!P0 SYNCS.PHASECHK.TRANS64 P0, [R7+URZ], R0 ;  /* 0x00000000070085a7 */ /* 0x000e64000800007f */
[----:B-1----:R-:W-:Y:S05]  /*14940*/  @!P0 BRA `(.L_x_573) ;  /* 0xfffffffc00f08947 */ /* 0x002fea000383ffff */
[----:B------:R-:W-:Y:S05]  /*14950*/  BRA `(.L_x_587) ;  /* 0xfffffff800987947 */ /* 0x000fea000383ffff */
.L_x_574:
[----:B0-----:R0:W1:Y:S02]  /*14960*/  SYNCS.PHASECHK.TRANS64.TRYWAIT P0, [R7+URZ], R0 ;  /* 0x00000000070075a7 */ /* 0x001064000800017f */
[----:B-1----:R-:W-:Y:S05]  /*14970*/  @!P0 NANOSLEEP.SYNCS 0x989680 ;  /* 0x009896800000895d */ /* 0x002fea0003900000 */
[----:B------:R-:W1:Y:S02]  /*14980*/  @!P0 SYNCS.PHASECHK.TRANS64 P0, [R7+URZ], R0 ;  /* 0x00000000070085a7 */ /* 0x000e64000800007f */
[----:B-1----:R-:W-:Y:S05]  /*14990*/  @!P0 BRA `(.L_x_574) ;  /* 0xfffffffc00f08947 */ /* 0x002fea000383ffff */
[----:B------:R-:W-:Y:S05]  /*149a0*/  BRA `(.L_x_588) ;  /* 0xfffffff800a87947 */ /* 0x000fea000383ffff */
.L_x_575:
[----:B0-----:R0:W1:Y:S02]  /*149b0*/  SYNCS.PHASECHK.TRANS64.TRYWAIT P0, [R7+URZ], R0 ;  /* 0x00000000070075a7 */ /* 0x001064000800017f */
[----:B-1----:R-:W-:Y:S05]  /*149c0*/  @!P0 NANOSLEEP.SYNCS 0x989680 ;  /* 0x009896800000895d */ /* 0x002fea0003900000 */
[----:B------:R-:W1:Y:S02]  /*149d0*/  @!P0 SYNCS.PHASECHK.TRANS64 P0, [R7+URZ], R0 ;  /* 0x00000000070085a7 */ /* 0x000e64000800007f */
[----:B-1----:R-:W-:Y:S05]  /*149e0*/  @!P0 BRA `(.L_x_575) ;  /* 0xfffffffc00f08947 */ /* 0x002fea000383ffff */
[----:B------:R-:W-:Y:S05]  /*149f0*/  BRA `(.L_x_589) ;  /* 0xfffffff800b87947 */ /* 0x000fea000383ffff */
.L_x_576:
[----:B0-----:R0:W1:Y:S02]  /*14a00*/  SYNCS.PHASECHK.TRANS64.TRYWAIT P0, [R7+URZ], R0 ;  /* 0x00000000070075a7 */ /* 0x001064000800017f */
[----:B-1----:R-:W-:Y:S05]  /*14a10*/  @!P0 NANOSLEEP.SYNCS 0x989680 ;  /* 0x009896800000895d */ /* 0x002fea0003900000 */
[----:B------:R-:W1:Y:S02]  /*14a20*/  @!P0 SYNCS.PHASECHK.TRANS64 P0, [R7+URZ], R0 ;  /* 0x00000000070085a7 */ /* 0x000e64000800007f */
[----:B-1----:R-:W-:Y:S05]  /*14a30*/  @!P0 BRA `(.L_x_576) ;  /* 0xfffffffc00f08947 */ /* 0x002fea000383ffff */
[----:B------:R-:W-:Y:S05]  /*14a40*/  BRA `(.L_x_590) ;  /* 0xfffffff800c87947 */ /* 0x000fea000383ffff */
.L_x_577:
[----:B0-----:R0:W1:Y:S02]  /*14a50*/  SYNCS.PHASECHK.TRANS64.TRYWAIT P0, [R7+URZ], R0 ;  /* 0x00000000070075a7 */ /* 0x001064000800017f */
[----:B-1----:R-:W-:Y:S05]  /*14a60*/  @!P0 NANOSLEEP.SYNCS 0x989680 ;  /* 0x009896800000895d */ /* 0x002fea0003900000 */
[----:B------:R-:W1:Y:S02]  /*14a70*/  @!P0 SYNCS.PHASECHK.TRANS64 P0, [R7+URZ], R0 ;  /* 0x00000000070085a7 */ /* 0x000e64000800007f */
[----:B-1----:R-:W-:Y:S05]  /*14a80*/  @!P0 BRA `(.L_x_577) ;  /* 0xfffffffc00f08947 */ /* 0x002fea000383ffff */
[----:B------:R-:W-:Y:S05]  /*14a90*/  BRA `(.L_x_591) ;  /* 0xfffffff800d87947 */ /* 0x000fea000383ffff */
.L_x_592:
[----:B------:R-:W-:-:S00]  /*14aa0*/  BRA `(.L_x_592) ;  /* 0xfffffffc00fc7947 */ /* 0x000fc0000383ffff */
[----:B------:R-:W-:-:S00]  /*14ab0*/  NOP ;  /* 0x0000000000007918 */ /* 0x000fc00000000000 */
        /* <DEDUP_REMOVED lines=12> */
.L_x_593:


//--------------------- .nv.global.init           --------------------------
	.section	.nv.global.init,"aw",@progbits
.nv.global.init:
	.type		$str$22,@object
	.size		$str$22,($str$23 - $str$22)
$str$22:
        /*0000*/ 	.byte	0x6b, 0x5f, 0x74, 0x69, 0x6c, 0x65, 0x5f, 0x63, 0x6f, 0x75, 0x6e, 0x74, 0x20, 0x3e, 0x3d, 0x20
        /*0010*/ 	.byte	0x31, 0x00
	.type		$str$23,@object
	.size		$str$23,(__unnamed_1 - $str$23)
$str$23:
        /*0012*/ 	.byte	0x2f, 0x74, 0x6d, 0x70, 0x2f, 0x63, 0x75, 0x74, 0x6c, 0x61, 0x73, 0x73, 0x5f, 0x73, 0x77, 0x65
        /*0022*/ 	.byte	0x65, 0x70, 0x5f, 0x73, 0x72, 0x63, 0x2f, 0x69, 0x6e, 0x63, 0x6c, 0x75, 0x64, 0x65, 0x2f, 0x63
        /*0032*/ 	.byte	0x75, 0x74, 0x6c, 0x61, 0x73, 0x73, 0x2f, 0x67, 0x65, 0x6d, 0x6d, 0x2f, 0x63, 0x6f, 0x6c, 0x6c
        /*0042*/ 	.byte	0x65, 0x63, 0x74, 0x69, 0x76, 0x65, 0x2f, 0x73, 0x6d, 0x39, 0x30, 0x5f, 0x6d, 0x6d, 0x61, 0x5f
        /*0052*/ 	.byte	0x74, 0x6d, 0x61, 0x5f, 0x67, 0x6d, 0x6d, 0x61, 0x5f, 0x73, 0x73, 0x5f, 0x77, 0x61, 0x72, 0x70
        /*0062*/ 	.byte	0x73, 0x70, 0x65, 0x63, 0x69, 0x61, 0x6c, 0x69, 0x7a, 0x65, 0x64, 0x2e, 0x68, 0x70, 0x70, 0x00
	.type		__unnamed_1,@object
	.size		__unnamed_1,(.L_0 - __unnamed_1)
__unnamed_1:
        /* <DEDUP_REMOVED lines=174> */
.L_0:


//--------------------- .nv.shared._ZN7cutlass13device_kernelINS_4gemm6kernel13GemmUniversalIN4cute5tupleIJiiiiEEENS1_10collective13CollectiveMmaINS1_34MainloopSm90TmaGmmaWarpSpecializedILi7ENS5_IJNS4_1CILi1EEENSA_ILi8EEESB_EEENS1_35KernelTmaWarpSpecializedCooperativeEEENS5_IJNSA_ILi256EEESG_NSA_ILi64EEEEEEaNS5_IJlSB_lEEEaSJ_NS4_8TiledMMAINS4_8MMA_AtomIJNS4_4SM904GMMA27MMA_64x256x32_S32S8S8_SS_TNEEEENS4_6LayoutINS5_IJNSA_ILi2EEESB_SB_EEENS5_IJSB_NSA_ILi0EEEST_EEEEENS5_IJNS4_10UnderscoreESW_SW_EEEEENS4_23SM90_TMA_LOAD_MULTICASTENS4_14ComposedLayoutINS4_7SwizzleILi2ELi4ELi3EEENS4_18smem_ptr_flag_bitsILi8EEENSQ_INS5_IJSC_SH_EEENS5_IJSH_SB_EEEEEEEvNS4_8identityENS4_13SM90_TMA_LOADES18_vS19_EENS_8epilogue10collective6detail29Sm90TmaWarpSpecializedAdapterINS1D_15DefaultEpilogueIaSJ_SJ_NS1C_6thread17LinearCombinationIaLi1EiiLNS1H_9ScaleType4KindE0ELNS_15FloatRoundStyleE2EaEENS1_15EpilogueDefaultEEEEEvvEEEEvNT_6ParamsE --------------------------
	.section	.nv.shared._ZN7cutlass13device_kernelINS_4gemm6kernel13GemmUniversalIN4cute5tupleIJiiiiEEENS1_10collective13CollectiveMmaINS1_34MainloopSm90TmaGmmaWarpSpecializedILi7ENS5_IJNS4_1CILi1EEENSA_ILi8EEESB_EEENS1_35KernelTmaWarpSpecializedCooperativeEEENS5_IJNSA_ILi256EEESG_NSA_ILi64EEEEEEaNS5_IJlSB_lEEEaSJ_NS4_8TiledMMAINS4_8MMA_AtomIJNS4_4SM904GMMA27MMA_64x256x32_S32S8S8_SS_TNEEEENS4_6LayoutINS5_IJNSA_ILi2EEESB_SB_EEENS5_IJSB_NSA_ILi0EEEST_EEEEENS5_IJNS4_10UnderscoreESW_SW_EEEEENS4_23SM90_TMA_LOAD_MULTICASTENS4_14ComposedLayoutINS4_7SwizzleILi2ELi4ELi3EEENS4_18smem_ptr_flag_bitsILi8EEENSQ_INS5_IJSC_SH_EEENS5_IJSH_SB_EEEEEEEvNS4_8identityENS4_13SM90_TMA_LOADES18_vS19_EENS_8epilogue10collective6detail29Sm90TmaWarpSpecializedAdapterINS1D_15DefaultEpilogueIaSJ_SJ_NS1C_6thread17LinearCombinationIaLi1EiiLNS1H_9ScaleType4KindE0ELNS_15FloatRoundStyleE2EaEENS1_15EpilogueDefaultEEEEEvvEEEEvNT_6ParamsE,"aw",@nobits
	.sectionflags	@""
	.align	16
	.zero		1024


//--------------------- .nv.shared.reserved.0     --------------------------
	.section	.nv.shared.reserved.0,"aw",@nobits
	.weak		__nv_reservedSMEM_offset_0_alias
	.size		__nv_reservedSMEM_offset_0_alias, 0, 0
	.other		__nv_reservedSMEM_offset_0_alias,@"STO_CUDA_RESERVED_SHARED STV_DEFAULT"
__nv_reservedSMEM_offset_0_alias:
	.zero		0


//--------------------- .nv.global                --------------------------
	.section	.nv.global,"aw",@nobits
.nv.global:
	.type		_ZN40_INTERNAL_c802253a_4_k_cu_2670eade_183724cute1_E,@object
	.size		_ZN40_INTERNAL_c802253a_4_k_cu_2670eade_183724cute1_E,(_ZN40_INTERNAL_c802253a_4_k_cu_2670eade_183724cuda3std3__45__cpo6cbeginE - _ZN40_INTERNAL_c802253a_4_k_cu_2670eade_183724cute1_E)
_ZN40_INTERNAL_c802253a_4_k_cu_2670eade_183724cute1_E:
	.zero		1
	.type		_ZN40_INTERNAL_c802253a_4_k_cu_2670eade_183724cuda3std3__45__cpo6cbeginE,@object
	.size		_ZN40_INTERNAL_c802253a_4_k_cu_2670eade_183724cuda3std3__45__cpo6cbeginE,(_ZN40_INTERNAL_c802253a_4_k_cu_2670eade_183724cuda3std3__48in_placeE - _ZN40_INTERNAL_c802253a_4_k_cu_2670eade_183724cuda3std3__45__cpo6cbeginE)
_ZN40_INTERNAL_c802253a_4_k_cu_2670eade_183724cuda3std3__45__cpo6cbeginE:
	.zero		1
	.type		_ZN40_INTERNAL_c802253a_4_k_cu_2670eade_183724cuda3std3__48in_placeE,@object
	.size		_ZN40_INTERNAL_c802253a_4_k_cu_2670eade_183724cuda3std3__48in_placeE,(_ZN40_INTERNAL_c802253a_4_k_cu_2670eade_183724cuda3std6ranges3__45__cpo9iter_moveE - _ZN40_INTERNAL_c802253a_4_k_cu_2670eade_183724cuda3std3__48in_placeE)
_ZN40_INTERNAL_c802253a_4_k_cu_2670eade_183724cuda3std3__48in_placeE:
	.zero		1
	.type		_ZN40_INTERNAL_c802253a_4_k_cu_2670eade_183724cuda3std6ranges3__45__cpo9iter_moveE,@object
	.size		_ZN40_INTERNAL_c802253a_4_k_cu_2670eade_183724cuda3std6ranges3__45__cpo9iter_moveE,(_ZN40_INTERNAL_c802253a_4_k_cu_2670eade_183724cuda3std3__45__cpo5beginE - _ZN40_INTERNAL_c802253a_4_k_cu_2670eade_183724cuda3std6ranges3__45__cpo9iter_moveE)
_ZN40_INTERNAL_c802253a_4_k_cu_2670eade_183724cuda3std6ranges3__45__cpo9iter_moveE:
	.zero		1
	.type		_ZN40_INTERNAL_c802253a_4_k_cu_2670eade_183724cuda3std3__45__cpo5beginE,@object
	.size		_ZN40_INTERNAL_c802253a_4_k_cu_2670eade_183724cuda3std3__45__cpo5beginE,(_ZN40_INTERNAL_c802253a_4_k_cu_2670eade_183724cuda3std3__442_GLOBAL__N__c802253a_4_k_cu_2670eade_183726ignoreE - _ZN40_INTERNAL_c802253a_4_k_cu_2670eade_183724cuda3std3__45__cpo5beginE)
_ZN40_INTERNAL_c802253a_4_k_cu_2670eade_183724cuda3std3__45__cpo5beginE:
	.zero		1
	.type		_ZN40_INTERNAL_c802253a_4_k_cu_2670eade_183724cuda3std3__442_GLOBAL__N__c802253a_4_k_cu_2670eade_183726ignoreE,@object
	.size		_ZN40_INTERNAL_c802253a_4_k_cu_2670eade_183724cuda3std3__442_GLOBAL__N__c802253a_4_k_cu_2670eade_183726ignoreE,(_ZN40_INTERNAL_c802253a_4_k_cu_2670eade_183724cute7productE - _ZN40_INTERNAL_c802253a_4_k_cu_2670eade_183724cuda3std3__442_GLOBAL__N__c802253a_4_k_cu_2670eade_183726ignoreE)
_ZN40_INTERNAL_c802253a_4_k_cu_2670eade_183724cuda3std3__442_GLOBAL__N__c802253a_4_k_cu_2670eade_183726ignoreE:
	.zero		1
	.type		_ZN40_INTERNAL_c802253a_4_k_cu_2670eade_183724cute7productE,@object
	.size		_ZN40_INTERNAL_c802253a_4_k_cu_2670eade_183724cute7productE,(_ZN40_INTERNAL_c802253a_4_k_cu_2670eade_183724cuda3std3__45__cpo3endE - _ZN40_INTERNAL_c802253a_4_k_cu_2670eade_183724cute7productE)
_ZN40_INTERNAL_c802253a_4_k_cu_2670eade_183724cute7productE:
	.zero		1
	.type		_ZN40_INTERNAL_c802253a_4_k_cu_2670eade_183724cuda3std3__45__cpo3endE,@object
	.size		_ZN40_INTERNAL_c802253a_4_k_cu_2670eade_183724cuda3std3__45__cpo3endE,(_ZN40_INTERNAL_c802253a_4_k_cu_2670eade_183724cuda3std3__419piecewise_constructE - _ZN40_INTERNAL_c802253a_4_k_cu_2670eade_183724cuda3std3__45__cpo3endE)
_ZN40_INTERNAL_c802253a_4_k_cu_2670eade_183724cuda3std3__45__cpo3endE:
	.zero		1
	.type		_ZN40_INTERNAL_c802253a_4_k_cu_2670eade_183724cuda3std3__419piecewise_constructE,@object
	.size		_ZN40_INTERNAL_c802253a_4_k_cu_2670eade_183724cuda3std3__419piecewise_constructE,(_ZN40_INTERNAL_c802253a_4_k_cu_2670eade_183724cuda3std3__45__cpo4cendE - _ZN40_INTERNAL_c802253a_4_k_cu_2670eade_183724cuda3std3__419piecewise_constructE)
_ZN40_INTERNAL_c802253a_4_k_cu_2670eade_183724cuda3std3__419piecewise_constructE:
	.zero		1
	.type		_ZN40_INTERNAL_c802253a_4_k_cu_2670eade_183724cuda3std3__45__cpo4cendE,@object
	.size		_ZN40_INTERNAL_c802253a_4_k_cu_2670eade_183724cuda3std3__45__cpo4cendE,(_ZN40_INTERNAL_c802253a_4_k_cu_2670eade_183724cuda3std6ranges3__45__cpo4swapE - _ZN40_INTERNAL_c802253a_4_k_cu_2670eade_183724cuda3std3__45__cpo4cendE)
_ZN40_INTERNAL_c802253a_4_k_cu_2670eade_183724cuda3std3__45__cpo4cendE:
	.zero		1
	.type		_ZN40_INTERNAL_c802253a_4_k_cu_2670eade_183724cuda3std6ranges3__45__cpo4swapE,@object
	.size		_ZN40_INTERNAL_c802253a_4_k_cu_2670eade_183724cuda3std6ranges3__45__cpo4swapE,(.L_8 - _ZN40_INTERNAL_c802253a_4_k_cu_2670eade_183724cuda3std6ranges3__45__cpo4swapE)
_ZN40_INTERNAL_c802253a_4_k_cu_2670eade_183724cuda3std6ranges3__45__cpo4swapE:
	.zero		1
.L_8:


//--------------------- .nv.constant0._ZN7cutlass13device_kernelINS_4gemm6kernel13GemmUniversalIN4cute5tupleIJiiiiEEENS1_10collective13CollectiveMmaINS1_34MainloopSm90TmaGmmaWarpSpecializedILi7ENS5_IJNS4_1CILi1EEENSA_ILi8EEESB_EEENS1_35KernelTmaWarpSpecializedCooperativeEEENS5_IJNSA_ILi256EEESG_NSA_ILi64EEEEEEaNS5_IJlSB_lEEEaSJ_NS4_8TiledMMAINS4_8MMA_AtomIJNS4_4SM904GMMA27MMA_64x256x32_S32S8S8_SS_TNEEEENS4_6LayoutINS5_IJNSA_ILi2EEESB_SB_EEENS5_IJSB_NSA_ILi0EEEST_EEEEENS5_IJNS4_10UnderscoreESW_SW_EEEEENS4_23SM90_TMA_LOAD_MULTICASTENS4_14ComposedLayoutINS4_7SwizzleILi2ELi4ELi3EEENS4_18smem_ptr_flag_bitsILi8EEENSQ_INS5_IJSC_SH_EEENS5_IJSH_SB_EEEEEEEvNS4_8identityENS4_13SM90_TMA_LOADES18_vS19_EENS_8epilogue10collective6detail29Sm90TmaWarpSpecializedAdapterINS1D_15DefaultEpilogueIaSJ_SJ_NS1C_6thread17LinearCombinationIaLi1EiiLNS1H_9ScaleType4KindE0ELNS_15FloatRoundStyleE2EaEENS1_15EpilogueDefaultEEEEEvvEEEEvNT_6ParamsE --------------------------
	.section	.nv.constant0._ZN7cutlass13device_kernelINS_4gemm6kernel13GemmUniversalIN4cute5tupleIJiiiiEEENS1_10collective13CollectiveMmaINS1_34MainloopSm90TmaGmmaWarpSpecializedILi7ENS5_IJNS4_1CILi1EEENSA_ILi8EEESB_EEENS1_35KernelTmaWarpSpecializedCooperativeEEENS5_IJNSA_ILi256EEESG_NSA_ILi64EEEEEEaNS5_IJlSB_lEEEaSJ_NS4_8TiledMMAINS4_8MMA_AtomIJNS4_4SM904GMMA27MMA_64x256x32_S32S8S8_SS_TNEEEENS4_6LayoutINS5_IJNSA_ILi2EEESB_SB_EEENS5_IJSB_NSA_ILi0EEEST_EEEEENS5_IJNS4_10UnderscoreESW_SW_EEEEENS4_23SM90_TMA_LOAD_MULTICASTENS4_14ComposedLayoutINS4_7SwizzleILi2ELi4ELi3EEENS4_18smem_ptr_flag_bitsILi8EEENSQ_INS5_IJSC_SH_EEENS5_IJSH_SB_EEEEEEEvNS4_8identityENS4_13SM90_TMA_LOADES18_vS19_EENS_8epilogue10collective6detail29Sm90TmaWarpSpecializedAdapterINS1D_15DefaultEpilogueIaSJ_SJ_NS1C_6thread17LinearCombinationIaLi1EiiLNS1H_9ScaleType4KindE0ELNS_15FloatRoundStyleE2EaEENS1_15EpilogueDefaultEEEEEvvEEEEvNT_6ParamsE,"a",@progbits
	.sectionflags	@""
	.align	4
.nv.constant0._ZN7cutlass13device_kernelINS_4gemm6kernel13GemmUniversalIN4cute5tupleIJiiiiEEENS1_10collective13CollectiveMmaINS1_34MainloopSm90TmaGmmaWarpSpecializedILi7ENS5_IJNS4_1CILi1EEENSA_ILi8EEESB_EEENS1_35KernelTmaWarpSpecializedCooperativeEEENS5_IJNSA_ILi256EEESG_NSA_ILi64EEEEEEaNS5_IJlSB_lEEEaSJ_NS4_8TiledMMAINS4_8MMA_AtomIJNS4_4SM904GMMA27MMA_64x256x32_S32S8S8_SS_TNEEEENS4_6LayoutINS5_IJNSA_ILi2EEESB_SB_EEENS5_IJSB_NSA_ILi0EEEST_EEEEENS5_IJNS4_10UnderscoreESW_SW_EEEEENS4_23SM90_TMA_LOAD_MULTICASTENS4_14ComposedLayoutINS4_7SwizzleILi2ELi4ELi3EEENS4_18smem_ptr_flag_bitsILi8EEENSQ_INS5_IJSC_SH_EEENS5_IJSH_SB_EEEEEEEvNS4_8identityENS4_13SM90_TMA_LOADES18_vS19_EENS_8epilogue10collective6detail29Sm90TmaWarpSpecializedAdapterINS1D_15DefaultEpilogueIaSJ_SJ_NS1C_6thread17LinearCombinationIaLi1EiiLNS1H_9ScaleType4KindE0ELNS_15FloatRoundStyleE2EaEENS1_15EpilogueDefaultEEEEEvvEEEEvNT_6ParamsE:
	.zero		1664


//--------------------- SYMBOLS --------------------------

	.type		.nv.reservedSmem.offset0,@object
	.size		.nv.reservedSmem.offset0,0x4
	.type		__assertfail,@function
